//
// Generated by NVIDIA NVVM Compiler
//
// Compiler Build ID: CL-36424714
// Cuda compilation tools, release 13.0, V13.0.88
// Based on NVVM 20.0.0
//

.version 9.0
.target sm_100
.address_size 64

	// .globl	_Z10vectorMeanPKfPfi
.func  (.param .b64 func_retval0) __internal_accurate_pow
(
	.param .b64 __internal_accurate_pow_param_0
)
;

.visible .entry _Z10vectorMeanPKfPfi(
	.param .u64 .ptr .align 1 _Z10vectorMeanPKfPfi_param_0,
	.param .u64 .ptr .align 1 _Z10vectorMeanPKfPfi_param_1,
	.param .u32 _Z10vectorMeanPKfPfi_param_2
)
{
	.reg .pred 	%p<2>;
	.reg .b32 	%r<6>;
	.reg .b32 	%f<3>;
	.reg .b64 	%rd<7>;

	ld.param.u64 	%rd1, [_Z10vectorMeanPKfPfi_param_0];
	ld.param.u64 	%rd2, [_Z10vectorMeanPKfPfi_param_1];
	ld.param.u32 	%r2, [_Z10vectorMeanPKfPfi_param_2];
	mov.u32 	%r3, %ntid.x;
	mov.u32 	%r4, %ctaid.x;
	mov.u32 	%r5, %tid.x;
	mad.lo.s32 	%r1, %r3, %r4, %r5;
	setp.ge.s32 	%p1, %r1, %r2;
	@%p1 bra 	$L__BB0_2;
	cvta.to.global.u64 	%rd3, %rd1;
	cvta.to.global.u64 	%rd4, %rd2;
	mul.wide.s32 	%rd5, %r1, 4;
	add.s64 	%rd6, %rd3, %rd5;
	ld.global.f32 	%f1, [%rd6];
	atom.global.add.f32 	%f2, [%rd4], %f1;
$L__BB0_2:
	ret;

}
	// .globl	_Z9vectorStdPKfPfS1_i
.visible .entry _Z9vectorStdPKfPfS1_i(
	.param .u64 .ptr .align 1 _Z9vectorStdPKfPfS1_i_param_0,
	.param .u64 .ptr .align 1 _Z9vectorStdPKfPfS1_i_param_1,
	.param .u64 .ptr .align 1 _Z9vectorStdPKfPfS1_i_param_2,
	.param .u32 _Z9vectorStdPKfPfS1_i_param_3
)
{
	.reg .pred 	%p<15>;
	.reg .b32 	%r<24>;
	.reg .b32 	%f<7>;
	.reg .b64 	%rd<9>;
	.reg .b64 	%fd<18>;

	ld.param.u64 	%rd1, [_Z9vectorStdPKfPfS1_i_param_0];
	ld.param.u64 	%rd2, [_Z9vectorStdPKfPfS1_i_param_1];
	ld.param.u64 	%rd3, [_Z9vectorStdPKfPfS1_i_param_2];
	ld.param.u32 	%r5, [_Z9vectorStdPKfPfS1_i_param_3];
	mov.u32 	%r6, %ntid.x;
	mov.u32 	%r7, %ctaid.x;
	mov.u32 	%r8, %tid.x;
	mad.lo.s32 	%r1, %r6, %r7, %r8;
	setp.ge.s32 	%p1, %r1, %r5;
	@%p1 bra 	$L__BB1_9;
	cvta.to.global.u64 	%rd4, %rd1;
	cvta.to.global.u64 	%rd5, %rd3;
	mul.wide.s32 	%rd6, %r1, 4;
	add.s64 	%rd7, %rd4, %rd6;
	ld.global.f32 	%f2, [%rd7];
	ld.global.f32 	%f3, [%rd5];
	sub.f32 	%f1, %f2, %f3;
	cvt.f64.f32 	%fd1, %f1;
	{
	.reg .b32 %temp; 
	mov.b64 	{%temp, %r2}, %fd1;
	}
	mov.f64 	%fd9, 0d4000000000000000;
	{
	.reg .b32 %temp; 
	mov.b64 	{%temp, %r9}, %fd9;
	}
	and.b32  	%r4, %r9, 2146435072;
	setp.eq.s32 	%p2, %r4, 1062207488;
	abs.f64 	%fd2, %fd1;
	{ // callseq 0, 0
	.param .b64 param0;
	st.param.f64 	[param0], %fd2;
	.param .b64 retval0;
	call.uni (retval0), 
	__internal_accurate_pow, 
	(
	param0
	);
	ld.param.f64 	%fd10, [retval0];
	} // callseq 0
	setp.lt.s32 	%p3, %r2, 0;
	neg.f64 	%fd12, %fd10;
	selp.f64 	%fd13, %fd12, %fd10, %p2;
	selp.f64 	%fd17, %fd13, %fd10, %p3;
	setp.neu.f32 	%p4, %f1, 0f00000000;
	@%p4 bra 	$L__BB1_3;
	setp.eq.s32 	%p5, %r4, 1062207488;
	selp.b32 	%r10, %r2, 0, %p5;
	setp.lt.s32 	%p6, %r9, 0;
	or.b32  	%r11, %r10, 2146435072;
	selp.b32 	%r12, %r11, %r10, %p6;
	mov.b32 	%r13, 0;
	mov.b64 	%fd17, {%r13, %r12};
$L__BB1_3:
	add.f64 	%fd14, %fd1, 0d4000000000000000;
	{
	.reg .b32 %temp; 
	mov.b64 	{%temp, %r14}, %fd14;
	}
	and.b32  	%r15, %r14, 2146435072;
	setp.ne.s32 	%p7, %r15, 2146435072;
	@%p7 bra 	$L__BB1_8;
	setp.num.f32 	%p8, %f1, %f1;
	@%p8 bra 	$L__BB1_6;
	mov.f64 	%fd15, 0d4000000000000000;
	add.rn.f64 	%fd17, %fd1, %fd15;
	bra.uni 	$L__BB1_8;
$L__BB1_6:
	setp.neu.f64 	%p9, %fd2, 0d7FF0000000000000;
	@%p9 bra 	$L__BB1_8;
	setp.lt.s32 	%p10, %r2, 0;
	setp.eq.s32 	%p11, %r4, 1062207488;
	setp.lt.s32 	%p12, %r9, 0;
	selp.b32 	%r17, 0, 2146435072, %p12;
	and.b32  	%r18, %r9, 2147483647;
	setp.ne.s32 	%p13, %r18, 1071644672;
	or.b32  	%r19, %r17, -2147483648;
	selp.b32 	%r20, %r19, %r17, %p13;
	selp.b32 	%r21, %r20, %r17, %p11;
	selp.b32 	%r22, %r21, %r17, %p10;
	mov.b32 	%r23, 0;
	mov.b64 	%fd17, {%r23, %r22};
$L__BB1_8:
	setp.eq.f32 	%p14, %f1, 0f3F800000;
	cvt.rn.f32.f64 	%f4, %fd17;
	selp.f32 	%f5, 0f3F800000, %f4, %p14;
	cvta.to.global.u64 	%rd8, %rd2;
	atom.global.add.f32 	%f6, [%rd8], %f5;
$L__BB1_9:
	ret;

}
	// .globl	_Z9vectorMaxPKfPfi
.visible .entry _Z9vectorMaxPKfPfi(
	.param .u64 .ptr .align 1 _Z9vectorMaxPKfPfi_param_0,
	.param .u64 .ptr .align 1 _Z9vectorMaxPKfPfi_param_1,
	.param .u32 _Z9vectorMaxPKfPfi_param_2
)
{
	.reg .pred 	%p<3>;
	.reg .b32 	%r<11>;
	.reg .b32 	%f<4>;
	.reg .b64 	%rd<7>;

	ld.param.u64 	%rd2, [_Z9vectorMaxPKfPfi_param_0];
	ld.param.u64 	%rd3, [_Z9vectorMaxPKfPfi_param_1];
	ld.param.u32 	%r5, [_Z9vectorMaxPKfPfi_param_2];
	cvta.to.global.u64 	%rd1, %rd3;
	mov.u32 	%r6, %ntid.x;
	mov.u32 	%r7, %ctaid.x;
	mov.u32 	%r8, %tid.x;
	mad.lo.s32 	%r1, %r6, %r7, %r8;
	setp.ge.s32 	%p1, %r1, %r5;
	@%p1 bra 	$L__BB2_3;
	cvta.to.global.u64 	%rd4, %rd2;
	mul.wide.s32 	%rd5, %r1, 4;
	add.s64 	%rd6, %rd4, %rd5;
	ld.global.f32 	%f1, [%rd6];
	ld.global.u32 	%r10, [%rd1];
$L__BB2_2:
	mov.b32 	%f2, %r10;
	max.f32 	%f3, %f1, %f2;
	mov.b32 	%r9, %f3;
	atom.relaxed.global.cas.b32 	%r4, [%rd1], %r10, %r9;
	setp.ne.s32 	%p2, %r10, %r4;
	mov.u32 	%r10, %r4;
	@%p2 bra 	$L__BB2_2;
$L__BB2_3:
	ret;

}
	// .globl	_Z14vectorGaussianPKfPfifff
.visible .entry _Z14vectorGaussianPKfPfifff(
	.param .u64 .ptr .align 1 _Z14vectorGaussianPKfPfifff_param_0,
	.param .u64 .ptr .align 1 _Z14vectorGaussianPKfPfifff_param_1,
	.param .u32 _Z14vectorGaussianPKfPfifff_param_2,
	.param .f32 _Z14vectorGaussianPKfPfifff_param_3,
	.param .f32 _Z14vectorGaussianPKfPfifff_param_4,
	.param .f32 _Z14vectorGaussianPKfPfifff_param_5
)
{
	.reg .pred 	%p<31>;
	.reg .b32 	%r<55>;
	.reg .b32 	%f<9>;
	.reg .b64 	%rd<9>;
	.reg .b64 	%fd<65>;

	ld.param.u64 	%rd1, [_Z14vectorGaussianPKfPfifff_param_0];
	ld.param.u64 	%rd2, [_Z14vectorGaussianPKfPfifff_param_1];
	ld.param.u32 	%r9, [_Z14vectorGaussianPKfPfifff_param_2];
	ld.param.f32 	%f3, [_Z14vectorGaussianPKfPfifff_param_3];
	ld.param.f32 	%f4, [_Z14vectorGaussianPKfPfifff_param_4];
	ld.param.f32 	%f5, [_Z14vectorGaussianPKfPfifff_param_5];
	mov.u32 	%r10, %ntid.x;
	mov.u32 	%r11, %ctaid.x;
	mov.u32 	%r12, %tid.x;
	mad.lo.s32 	%r1, %r10, %r11, %r12;
	setp.ge.s32 	%p1, %r1, %r9;
	@%p1 bra 	$L__BB3_19;
	cvta.to.global.u64 	%rd3, %rd1;
	mul.wide.s32 	%rd4, %r1, 4;
	add.s64 	%rd5, %rd3, %rd4;
	ld.global.f32 	%f6, [%rd5];
	sub.f32 	%f1, %f6, %f3;
	cvt.f64.f32 	%fd1, %f1;
	{
	.reg .b32 %temp; 
	mov.b64 	{%temp, %r2}, %fd1;
	}
	mov.f64 	%fd23, 0d4000000000000000;
	{
	.reg .b32 %temp; 
	mov.b64 	{%temp, %r13}, %fd23;
	}
	and.b32  	%r4, %r13, 2146435072;
	setp.eq.s32 	%p2, %r4, 1062207488;
	abs.f64 	%fd2, %fd1;
	{ // callseq 1, 0
	.param .b64 param0;
	st.param.f64 	[param0], %fd2;
	.param .b64 retval0;
	call.uni (retval0), 
	__internal_accurate_pow, 
	(
	param0
	);
	ld.param.f64 	%fd24, [retval0];
	} // callseq 1
	setp.lt.s32 	%p3, %r2, 0;
	neg.f64 	%fd26, %fd24;
	selp.f64 	%fd27, %fd26, %fd24, %p2;
	selp.f64 	%fd61, %fd27, %fd24, %p3;
	setp.neu.f32 	%p4, %f1, 0f00000000;
	@%p4 bra 	$L__BB3_3;
	setp.eq.s32 	%p5, %r4, 1062207488;
	selp.b32 	%r14, %r2, 0, %p5;
	setp.lt.s32 	%p6, %r13, 0;
	or.b32  	%r15, %r14, 2146435072;
	selp.b32 	%r16, %r15, %r14, %p6;
	mov.b32 	%r17, 0;
	mov.b64 	%fd61, {%r17, %r16};
$L__BB3_3:
	add.f64 	%fd28, %fd1, 0d4000000000000000;
	{
	.reg .b32 %temp; 
	mov.b64 	{%temp, %r18}, %fd28;
	}
	and.b32  	%r19, %r18, 2146435072;
	setp.ne.s32 	%p7, %r19, 2146435072;
	@%p7 bra 	$L__BB3_8;
	setp.num.f32 	%p8, %f1, %f1;
	@%p8 bra 	$L__BB3_6;
	mov.f64 	%fd29, 0d4000000000000000;
	add.rn.f64 	%fd61, %fd1, %fd29;
	bra.uni 	$L__BB3_8;
$L__BB3_6:
	setp.neu.f64 	%p9, %fd2, 0d7FF0000000000000;
	@%p9 bra 	$L__BB3_8;
	setp.lt.s32 	%p10, %r2, 0;
	setp.eq.s32 	%p11, %r4, 1062207488;
	setp.lt.s32 	%p12, %r13, 0;
	selp.b32 	%r21, 0, 2146435072, %p12;
	and.b32  	%r22, %r13, 2147483647;
	setp.ne.s32 	%p13, %r22, 1071644672;
	or.b32  	%r23, %r21, -2147483648;
	selp.b32 	%r24, %r23, %r21, %p13;
	selp.b32 	%r25, %r24, %r21, %p11;
	selp.b32 	%r26, %r25, %r21, %p10;
	mov.b32 	%r27, 0;
	mov.b64 	%fd61, {%r27, %r26};
$L__BB3_8:
	setp.eq.s32 	%p14, %r4, 1062207488;
	setp.eq.f32 	%p15, %f1, 0f3F800000;
	neg.f64 	%fd30, %fd61;
	selp.f64 	%fd9, 0dBFF0000000000000, %fd30, %p15;
	cvt.f64.f32 	%fd10, %f4;
	{
	.reg .b32 %temp; 
	mov.b64 	{%temp, %r5}, %fd10;
	}
	abs.f64 	%fd11, %fd10;
	{ // callseq 2, 0
	.param .b64 param0;
	st.param.f64 	[param0], %fd11;
	.param .b64 retval0;
	call.uni (retval0), 
	__internal_accurate_pow, 
	(
	param0
	);
	ld.param.f64 	%fd31, [retval0];
	} // callseq 2
	setp.lt.s32 	%p16, %r5, 0;
	neg.f64 	%fd33, %fd31;
	selp.f64 	%fd34, %fd33, %fd31, %p14;
	selp.f64 	%fd63, %fd34, %fd31, %p16;
	setp.neu.f32 	%p17, %f4, 0f00000000;
	@%p17 bra 	$L__BB3_10;
	setp.eq.s32 	%p18, %r4, 1062207488;
	selp.b32 	%r29, %r5, 0, %p18;
	setp.lt.s32 	%p19, %r13, 0;
	or.b32  	%r30, %r29, 2146435072;
	selp.b32 	%r31, %r30, %r29, %p19;
	mov.b32 	%r32, 0;
	mov.b64 	%fd63, {%r32, %r31};
$L__BB3_10:
	add.f64 	%fd35, %fd10, 0d4000000000000000;
	{
	.reg .b32 %temp; 
	mov.b64 	{%temp, %r33}, %fd35;
	}
	and.b32  	%r34, %r33, 2146435072;
	setp.ne.s32 	%p20, %r34, 2146435072;
	@%p20 bra 	$L__BB3_15;
	setp.num.f32 	%p21, %f4, %f4;
	@%p21 bra 	$L__BB3_13;
	mov.f64 	%fd36, 0d4000000000000000;
	add.rn.f64 	%fd63, %fd10, %fd36;
	bra.uni 	$L__BB3_15;
$L__BB3_13:
	setp.neu.f64 	%p22, %fd11, 0d7FF0000000000000;
	@%p22 bra 	$L__BB3_15;
	setp.lt.s32 	%p23, %r5, 0;
	setp.eq.s32 	%p24, %r4, 1062207488;
	setp.lt.s32 	%p25, %r13, 0;
	selp.b32 	%r36, 0, 2146435072, %p25;
	and.b32  	%r37, %r13, 2147483647;
	setp.ne.s32 	%p26, %r37, 1071644672;
	or.b32  	%r38, %r36, -2147483648;
	selp.b32 	%r39, %r38, %r36, %p26;
	selp.b32 	%r40, %r39, %r36, %p24;
	selp.b32 	%r41, %r40, %r36, %p23;
	mov.b32 	%r42, 0;
	mov.b64 	%fd63, {%r42, %r41};
$L__BB3_15:
	setp.eq.f32 	%p27, %f4, 0f3F800000;
	add.f64 	%fd37, %fd63, %fd63;
	selp.f64 	%fd38, 0d4000000000000000, %fd37, %p27;
	div.rn.f64 	%fd18, %fd9, %fd38;
	fma.rn.f64 	%fd39, %fd18, 0d3FF71547652B82FE, 0d4338000000000000;
	{
	.reg .b32 %temp; 
	mov.b64 	{%r6, %temp}, %fd39;
	}
	mov.f64 	%fd40, 0dC338000000000000;
	add.rn.f64 	%fd41, %fd39, %fd40;
	fma.rn.f64 	%fd42, %fd41, 0dBFE62E42FEFA39EF, %fd18;
	fma.rn.f64 	%fd43, %fd41, 0dBC7ABC9E3B39803F, %fd42;
	fma.rn.f64 	%fd44, %fd43, 0d3E5ADE1569CE2BDF, 0d3E928AF3FCA213EA;
	fma.rn.f64 	%fd45, %fd44, %fd43, 0d3EC71DEE62401315;
	fma.rn.f64 	%fd46, %fd45, %fd43, 0d3EFA01997C89EB71;
	fma.rn.f64 	%fd47, %fd46, %fd43, 0d3F2A01A014761F65;
	fma.rn.f64 	%fd48, %fd47, %fd43, 0d3F56C16C1852B7AF;
	fma.rn.f64 	%fd49, %fd48, %fd43, 0d3F81111111122322;
	fma.rn.f64 	%fd50, %fd49, %fd43, 0d3FA55555555502A1;
	fma.rn.f64 	%fd51, %fd50, %fd43, 0d3FC5555555555511;
	fma.rn.f64 	%fd52, %fd51, %fd43, 0d3FE000000000000B;
	fma.rn.f64 	%fd53, %fd52, %fd43, 0d3FF0000000000000;
	fma.rn.f64 	%fd54, %fd53, %fd43, 0d3FF0000000000000;
	{
	.reg .b32 %temp; 
	mov.b64 	{%r7, %temp}, %fd54;
	}
	{
	.reg .b32 %temp; 
	mov.b64 	{%temp, %r8}, %fd54;
	}
	shl.b32 	%r43, %r6, 20;
	add.s32 	%r44, %r43, %r8;
	mov.b64 	%fd64, {%r7, %r44};
	{
	.reg .b32 %temp; 
	mov.b64 	{%temp, %r45}, %fd18;
	}
	mov.b32 	%f7, %r45;
	abs.f32 	%f2, %f7;
	setp.lt.f32 	%p28, %f2, 0f4086232B;
	@%p28 bra 	$L__BB3_18;
	setp.lt.f64 	%p29, %fd18, 0d0000000000000000;
	add.f64 	%fd55, %fd18, 0d7FF0000000000000;
	selp.f64 	%fd64, 0d0000000000000000, %fd55, %p29;
	setp.geu.f32 	%p30, %f2, 0f40874800;
	@%p30 bra 	$L__BB3_18;
	shr.u32 	%r46, %r6, 31;
	add.s32 	%r47, %r6, %r46;
	shr.s32 	%r48, %r47, 1;
	shl.b32 	%r49, %r48, 20;
	add.s32 	%r50, %r8, %r49;
	mov.b64 	%fd56, {%r7, %r50};
	sub.s32 	%r51, %r6, %r48;
	shl.b32 	%r52, %r51, 20;
	add.s32 	%r53, %r52, 1072693248;
	mov.b32 	%r54, 0;
	mov.b64 	%fd57, {%r54, %r53};
	mul.f64 	%fd64, %fd57, %fd56;
$L__BB3_18:
	cvt.f64.f32 	%fd58, %f5;
	mul.f64 	%fd59, %fd64, %fd58;
	cvt.rn.f32.f64 	%f8, %fd59;
	cvta.to.global.u64 	%rd6, %rd2;
	add.s64 	%rd8, %rd6, %rd4;
	st.global.f32 	[%rd8], %f8;
$L__BB3_19:
	ret;

}
.func  (.param .b64 func_retval0) __internal_accurate_pow(
	.param .b64 __internal_accurate_pow_param_0
)
{
	.reg .pred 	%p<8>;
	.reg .b32 	%r<49>;
	.reg .b32 	%f<3>;
	.reg .b64 	%fd<109>;

	ld.param.f64 	%fd10, [__internal_accurate_pow_param_0];
	{
	.reg .b32 %temp; 
	mov.b64 	{%temp, %r46}, %fd10;
	}
	{
	.reg .b32 %temp; 
	mov.b64 	{%r45, %temp}, %fd10;
	}
	shr.u32 	%r47, %r46, 20;
	setp.gt.u32 	%p1, %r46, 1048575;
	@%p1 bra 	$L__BB4_2;
	mul.f64 	%fd11, %fd10, 0d4350000000000000;
	{
	.reg .b32 %temp; 
	mov.b64 	{%temp, %r46}, %fd11;
	}
	{
	.reg .b32 %temp; 
	mov.b64 	{%r45, %temp}, %fd11;
	}
	shr.u32 	%r16, %r46, 20;
	add.s32 	%r47, %r16, -54;
$L__BB4_2:
	add.s32 	%r48, %r47, -1023;
	and.b32  	%r17, %r46, -2146435073;
	or.b32  	%r18, %r17, 1072693248;
	mov.b64 	%fd107, {%r45, %r18};
	setp.lt.u32 	%p2, %r18, 1073127583;
	@%p2 bra 	$L__BB4_4;
	{
	.reg .b32 %temp; 
	mov.b64 	{%r19, %temp}, %fd107;
	}
	{
	.reg .b32 %temp; 
	mov.b64 	{%temp, %r20}, %fd107;
	}
	add.s32 	%r21, %r20, -1048576;
	mov.b64 	%fd107, {%r19, %r21};
	add.s32 	%r48, %r47, -1022;
$L__BB4_4:
	add.f64 	%fd12, %fd107, 0dBFF0000000000000;
	add.f64 	%fd13, %fd107, 0d3FF0000000000000;
	rcp.approx.ftz.f64 	%fd14, %fd13;
	neg.f64 	%fd15, %fd13;
	fma.rn.f64 	%fd16, %fd15, %fd14, 0d3FF0000000000000;
	fma.rn.f64 	%fd17, %fd16, %fd16, %fd16;
	fma.rn.f64 	%fd18, %fd17, %fd14, %fd14;
	mul.f64 	%fd19, %fd12, %fd18;
	fma.rn.f64 	%fd20, %fd12, %fd18, %fd19;
	mul.f64 	%fd21, %fd20, %fd20;
	fma.rn.f64 	%fd22, %fd21, 0d3EB0F5FF7D2CAFE2, 0d3ED0F5D241AD3B5A;
	fma.rn.f64 	%fd23, %fd22, %fd21, 0d3EF3B20A75488A3F;
	fma.rn.f64 	%fd24, %fd23, %fd21, 0d3F1745CDE4FAECD5;
	fma.rn.f64 	%fd25, %fd24, %fd21, 0d3F3C71C7258A578B;
	fma.rn.f64 	%fd26, %fd25, %fd21, 0d3F6249249242B910;
	fma.rn.f64 	%fd27, %fd26, %fd21, 0d3F89999999999DFB;
	sub.f64 	%fd28, %fd12, %fd20;
	add.f64 	%fd29, %fd28, %fd28;
	neg.f64 	%fd30, %fd20;
	fma.rn.f64 	%fd31, %fd30, %fd12, %fd29;
	mul.f64 	%fd32, %fd18, %fd31;
	fma.rn.f64 	%fd33, %fd21, %fd27, 0d3FB5555555555555;
	mov.f64 	%fd34, 0d3FB5555555555555;
	sub.f64 	%fd35, %fd34, %fd33;
	fma.rn.f64 	%fd36, %fd21, %fd27, %fd35;
	add.f64 	%fd37, %fd36, 0dBC46A4CB00B9E7B0;
	add.f64 	%fd38, %fd33, %fd37;
	sub.f64 	%fd39, %fd33, %fd38;
	add.f64 	%fd40, %fd37, %fd39;
	mul.rn.f64 	%fd41, %fd20, %fd20;
	neg.f64 	%fd42, %fd41;
	fma.rn.f64 	%fd43, %fd20, %fd20, %fd42;
	{
	.reg .b32 %temp; 
	mov.b64 	{%r22, %temp}, %fd32;
	}
	{
	.reg .b32 %temp; 
	mov.b64 	{%temp, %r23}, %fd32;
	}
	add.s32 	%r24, %r23, 1048576;
	mov.b64 	%fd44, {%r22, %r24};
	fma.rn.f64 	%fd45, %fd20, %fd44, %fd43;
	mul.rn.f64 	%fd46, %fd41, %fd20;
	neg.f64 	%fd47, %fd46;
	fma.rn.f64 	%fd48, %fd41, %fd20, %fd47;
	fma.rn.f64 	%fd49, %fd41, %fd32, %fd48;
	fma.rn.f64 	%fd50, %fd45, %fd20, %fd49;
	mul.rn.f64 	%fd51, %fd38, %fd46;
	neg.f64 	%fd52, %fd51;
	fma.rn.f64 	%fd53, %fd38, %fd46, %fd52;
	fma.rn.f64 	%fd54, %fd38, %fd50, %fd53;
	fma.rn.f64 	%fd55, %fd40, %fd46, %fd54;
	add.f64 	%fd56, %fd51, %fd55;
	sub.f64 	%fd57, %fd51, %fd56;
	add.f64 	%fd58, %fd55, %fd57;
	add.f64 	%fd59, %fd20, %fd56;
	sub.f64 	%fd60, %fd20, %fd59;
	add.f64 	%fd61, %fd56, %fd60;
	add.f64 	%fd62, %fd58, %fd61;
	add.f64 	%fd63, %fd32, %fd62;
	add.f64 	%fd64, %fd59, %fd63;
	sub.f64 	%fd65, %fd59, %fd64;
	add.f64 	%fd66, %fd63, %fd65;
	xor.b32  	%r25, %r48, -2147483648;
	mov.b32 	%r26, 1127219200;
	mov.b64 	%fd67, {%r25, %r26};
	mov.b32 	%r27, -2147483648;
	mov.b64 	%fd68, {%r27, %r26};
	sub.f64 	%fd69, %fd67, %fd68;
	fma.rn.f64 	%fd70, %fd69, 0d3FE62E42FEFA39EF, %fd64;
	fma.rn.f64 	%fd71, %fd69, 0dBFE62E42FEFA39EF, %fd70;
	sub.f64 	%fd72, %fd71, %fd64;
	sub.f64 	%fd73, %fd66, %fd72;
	fma.rn.f64 	%fd74, %fd69, 0d3C7ABC9E3B39803F, %fd73;
	add.f64 	%fd75, %fd70, %fd74;
	sub.f64 	%fd76, %fd70, %fd75;
	add.f64 	%fd77, %fd74, %fd76;
	mov.f64 	%fd78, 0d4000000000000000;
	{
	.reg .b32 %temp; 
	mov.b64 	{%temp, %r28}, %fd78;
	}
	{
	.reg .b32 %temp; 
	mov.b64 	{%r29, %temp}, %fd78;
	}
	shl.b32 	%r30, %r28, 1;
	setp.gt.u32 	%p3, %r30, -33554433;
	and.b32  	%r31, %r28, -15728641;
	selp.b32 	%r32, %r31, %r28, %p3;
	mov.b64 	%fd79, {%r29, %r32};
	mul.rn.f64 	%fd80, %fd75, %fd79;
	neg.f64 	%fd81, %fd80;
	fma.rn.f64 	%fd82, %fd75, %fd79, %fd81;
	fma.rn.f64 	%fd83, %fd77, %fd79, %fd82;
	add.f64 	%fd4, %fd80, %fd83;
	sub.f64 	%fd84, %fd80, %fd4;
	add.f64 	%fd5, %fd83, %fd84;
	fma.rn.f64 	%fd85, %fd4, 0d3FF71547652B82FE, 0d4338000000000000;
	{
	.reg .b32 %temp; 
	mov.b64 	{%r13, %temp}, %fd85;
	}
	mov.f64 	%fd86, 0dC338000000000000;
	add.rn.f64 	%fd87, %fd85, %fd86;
	fma.rn.f64 	%fd88, %fd87, 0dBFE62E42FEFA39EF, %fd4;
	fma.rn.f64 	%fd89, %fd87, 0dBC7ABC9E3B39803F, %fd88;
	fma.rn.f64 	%fd90, %fd89, 0d3E5ADE1569CE2BDF, 0d3E928AF3FCA213EA;
	fma.rn.f64 	%fd91, %fd90, %fd89, 0d3EC71DEE62401315;
	fma.rn.f64 	%fd92, %fd91, %fd89, 0d3EFA01997C89EB71;
	fma.rn.f64 	%fd93, %fd92, %fd89, 0d3F2A01A014761F65;
	fma.rn.f64 	%fd94, %fd93, %fd89, 0d3F56C16C1852B7AF;
	fma.rn.f64 	%fd95, %fd94, %fd89, 0d3F81111111122322;
	fma.rn.f64 	%fd96, %fd95, %fd89, 0d3FA55555555502A1;
	fma.rn.f64 	%fd97, %fd96, %fd89, 0d3FC5555555555511;
	fma.rn.f64 	%fd98, %fd97, %fd89, 0d3FE000000000000B;
	fma.rn.f64 	%fd99, %fd98, %fd89, 0d3FF0000000000000;
	fma.rn.f64 	%fd100, %fd99, %fd89, 0d3FF0000000000000;
	{
	.reg .b32 %temp; 
	mov.b64 	{%r14, %temp}, %fd100;
	}
	{
	.reg .b32 %temp; 
	mov.b64 	{%temp, %r15}, %fd100;
	}
	shl.b32 	%r33, %r13, 20;
	add.s32 	%r34, %r33, %r15;
	mov.b64 	%fd108, {%r14, %r34};
	{
	.reg .b32 %temp; 
	mov.b64 	{%temp, %r35}, %fd4;
	}
	mov.b32 	%f2, %r35;
	abs.f32 	%f1, %f2;
	setp.lt.f32 	%p4, %f1, 0f4086232B;
	@%p4 bra 	$L__BB4_7;
	setp.lt.f64 	%p5, %fd4, 0d0000000000000000;
	add.f64 	%fd101, %fd4, 0d7FF0000000000000;
	selp.f64 	%fd108, 0d0000000000000000, %fd101, %p5;
	setp.geu.f32 	%p6, %f1, 0f40874800;
	@%p6 bra 	$L__BB4_7;
	shr.u32 	%r36, %r13, 31;
	add.s32 	%r37, %r13, %r36;
	shr.s32 	%r38, %r37, 1;
	shl.b32 	%r39, %r38, 20;
	add.s32 	%r40, %r15, %r39;
	mov.b64 	%fd102, {%r14, %r40};
	sub.s32 	%r41, %r13, %r38;
	shl.b32 	%r42, %r41, 20;
	add.s32 	%r43, %r42, 1072693248;
	mov.b32 	%r44, 0;
	mov.b64 	%fd103, {%r44, %r43};
	mul.f64 	%fd108, %fd103, %fd102;
$L__BB4_7:
	abs.f64 	%fd104, %fd108;
	setp.eq.f64 	%p7, %fd104, 0d7FF0000000000000;
	fma.rn.f64 	%fd105, %fd108, %fd5, %fd108;
	selp.f64 	%fd106, %fd108, %fd105, %p7;
	st.param.f64 	[func_retval0], %fd106;
	ret;

}


// ===== COMPILED SASS (sm_100) =====

	.target	sm_100

	.elftype	@"ET_EXEC"


//--------------------- .note.nv.tkinfo           --------------------------
	.section	.note.nv.tkinfo,"",@"SHT_NOTE"
	.sectionflags	@"SHF_NOTE_NV_TKINFO"
	.tkinfo
        /*0018*/ 	.word	0x00000002
        /*0030*/ 	.string	""
        /*0030*/ 	.string	"ptxas"
        /*0030*/ 	.string	"Cuda compilation tools, release 13.0, V13.0.88"
        /*0030*/ 	.string	"Build cuda_13.0.r13.0/compiler.36424714_0"
        /*0030*/ 	.string	"-arch sm_100 -m 64 "



//--------------------- .note.nv.cuinfo           --------------------------
	.section	.note.nv.cuinfo,"",@"SHT_NOTE"
	.sectionflags	@"SHF_NOTE_NV_CUINFO"
        /*0018*/ 	.short	0x0002
        /*001a*/ 	.short	0x0064
        /*001c*/ 	.short	0x0082
	.zero		2


//--------------------- .nv.info                  --------------------------
	.section	.nv.info,"",@"SHT_CUDA_INFO"
	.align	4


	//----- nvinfo : EIATTR_REGCOUNT
	.align		4
        /*0000*/ 	.byte	0x04, 0x2f
        /*0002*/ 	.short	(.L_1 - .L_0)
	.align		4
.L_0:
        /*0004*/ 	.word	index@(_Z10vectorMeanPKfPfi)
        /*0008*/ 	.word	0x00000008


	//----- nvinfo : EIATTR_FRAME_SIZE
	.align		4
.L_1:
        /*000c*/ 	.byte	0x04, 0x11
        /*000e*/ 	.short	(.L_3 - .L_2)
	.align		4
.L_2:
        /*0010*/ 	.word	index@(_Z10vectorMeanPKfPfi)
        /*0014*/ 	.word	0x00000000


	//----- nvinfo : EIATTR_REGCOUNT
	.align		4
.L_3:
        /*0018*/ 	.byte	0x04, 0x2f
        /*001a*/ 	.short	(.L_5 - .L_4)
	.align		4
.L_4:
        /*001c*/ 	.word	index@(_Z9vectorStdPKfPfS1_i)
        /*0020*/ 	.word	0x0000001e


	//----- nvinfo : EIATTR_FRAME_SIZE
	.align		4
.L_5:
        /*0024*/ 	.byte	0x04, 0x11
        /*0026*/ 	.short	(.L_7 - .L_6)
	.align		4
.L_6:
        /*0028*/ 	.word	index@($_Z9vectorStdPKfPfS1_i$__internal_accurate_pow)
        /*002c*/ 	.word	0x00000000


	//----- nvinfo : EIATTR_FRAME_SIZE
	.align		4
.L_7:
        /*0030*/ 	.byte	0x04, 0x11
        /*0032*/ 	.short	(.L_9 - .L_8)
	.align		4
.L_8:
        /*0034*/ 	.word	index@(_Z9vectorStdPKfPfS1_i)
        /*0038*/ 	.word	0x00000000


	//----- nvinfo : EIATTR_REGCOUNT
	.align		4
.L_9:
        /*003c*/ 	.byte	0x04, 0x2f
        /*003e*/ 	.short	(.L_11 - .L_10)
	.align		4
.L_10:
        /*0040*/ 	.word	index@(_Z9vectorMaxPKfPfi)
        /*0044*/ 	.word	0x0000000a


	//----- nvinfo : EIATTR_FRAME_SIZE
	.align		4
.L_11:
        /*0048*/ 	.byte	0x04, 0x11
        /*004a*/ 	.short	(.L_13 - .L_12)
	.align		4
.L_12:
        /*004c*/ 	.word	index@(_Z9vectorMaxPKfPfi)
        /*0050*/ 	.word	0x00000000


	//----- nvinfo : EIATTR_REGCOUNT
	.align		4
.L_13:
        /*0054*/ 	.byte	0x04, 0x2f
        /*0056*/ 	.short	(.L_15 - .L_14)
	.align		4
.L_14:
        /*0058*/ 	.word	index@(_Z14vectorGaussianPKfPfifff)
        /*005c*/ 	.word	0x0000001e


	//----- nvinfo : EIATTR_FRAME_SIZE
	.align		4
.L_15:
        /*0060*/ 	.byte	0x04, 0x11
        /*0062*/ 	.short	(.L_17 - .L_16)
	.align		4
.L_16:
        /*0064*/ 	.word	index@($_Z14vectorGaussianPKfPfifff$__internal_accurate_pow)
        /*0068*/ 	.word	0x00000000


	//----- nvinfo : EIATTR_FRAME_SIZE
	.align		4
.L_17:
        /*006c*/ 	.byte	0x04, 0x11
        /*006e*/ 	.short	(.L_19 - .L_18)
	.align		4
.L_18:
        /*0070*/ 	.word	index@($__internal_0_$__cuda_sm20_div_rn_f64_full)
        /*0074*/ 	.word	0x00000000


	//----- nvinfo : EIATTR_FRAME_SIZE
	.align		4
.L_19:
        /*0078*/ 	.byte	0x04, 0x11
        /*007a*/ 	.short	(.L_21 - .L_20)
	.align		4
.L_20:
        /*007c*/ 	.word	index@(_Z14vectorGaussianPKfPfifff)
        /*0080*/ 	.word	0x00000000


	//----- nvinfo : EIATTR_MIN_STACK_SIZE
	.align		4
.L_21:
        /*0084*/ 	.byte	0x04, 0x12
        /*0086*/ 	.short	(.L_23 - .L_22)
	.align		4
.L_22:
        /*0088*/ 	.word	index@(_Z14vectorGaussianPKfPfifff)
        /*008c*/ 	.word	0x00000000


	//----- nvinfo : EIATTR_MIN_STACK_SIZE
	.align		4
.L_23:
        /*0090*/ 	.byte	0x04, 0x12
        /*0092*/ 	.short	(.L_25 - .L_24)
	.align		4
.L_24:
        /*0094*/ 	.word	index@(_Z9vectorMaxPKfPfi)
        /*0098*/ 	.word	0x00000000


	//----- nvinfo : EIATTR_MIN_STACK_SIZE
	.align		4
.L_25:
        /*009c*/ 	.byte	0x04, 0x12
        /*009e*/ 	.short	(.L_27 - .L_26)
	.align		4
.L_26:
        /*00a0*/ 	.word	index@(_Z9vectorStdPKfPfS1_i)
        /*00a4*/ 	.word	0x00000000


	//----- nvinfo : EIATTR_MIN_STACK_SIZE
	.align		4
.L_27:
        /*00a8*/ 	.byte	0x04, 0x12
        /*00aa*/ 	.short	(.L_29 - .L_28)
	.align		4
.L_28:
        /*00ac*/ 	.word	index@(_Z10vectorMeanPKfPfi)
        /*00b0*/ 	.word	0x00000000
.L_29:


//--------------------- .nv.compat                --------------------------
	.section	.nv.compat,"",@"SHT_CUDA_COMPAT_INFO"
	.align	4
        /*0000*/ 	.byte	0x02, 0x09, 0x00, 0x00, 0x02, 0x02, 0x01, 0x00, 0x02, 0x05, 0x05, 0x00, 0x03, 0x07, 0x01, 0x01
        /*0010*/ 	.byte	0x02, 0x03, 0x00, 0x00, 0x02, 0x06, 0x01, 0x00, 0x04, 0x0b, 0x08, 0x00, 0x01, 0x00, 0x00, 0x00
        /*0020*/ 	.byte	0x00, 0x00, 0x00, 0x00


//--------------------- .nv.info._Z14vectorGaussianPKfPfifff --------------------------
	.section	.nv.info._Z14vectorGaussianPKfPfifff,"",@"SHT_CUDA_INFO"
	.sectionflags	@""
	.align	4


	//----- nvinfo : EIATTR_CUDA_API_VERSION
	.align		4
        /*0000*/ 	.byte	0x04, 0x37
        /*0002*/ 	.short	(.L_31 - .L_30)
.L_30:
        /*0004*/ 	.word	0x00000082


	//----- nvinfo : EIATTR_KPARAM_INFO
	.align		4
.L_31:
        /*0008*/ 	.byte	0x04, 0x17
        /*000a*/ 	.short	(.L_33 - .L_32)
.L_32:
        /*000c*/ 	.word	0x00000000
        /*0010*/ 	.short	0x0005
        /*0012*/ 	.short	0x001c
        /*0014*/ 	.byte	0x00, 0xf0, 0x11, 0x00


	//----- nvinfo : EIATTR_KPARAM_INFO
	.align		4
.L_33:
        /*0018*/ 	.byte	0x04, 0x17
        /*001a*/ 	.short	(.L_35 - .L_34)
.L_34:
        /*001c*/ 	.word	0x00000000
        /*0020*/ 	.short	0x0004
        /*0022*/ 	.short	0x0018
        /*0024*/ 	.byte	0x00, 0xf0, 0x11, 0x00


	//----- nvinfo : EIATTR_KPARAM_INFO
	.align		4
.L_35:
        /*0028*/ 	.byte	0x04, 0x17
        /*002a*/ 	.short	(.L_37 - .L_36)
.L_36:
        /*002c*/ 	.word	0x00000000
        /*0030*/ 	.short	0x0003
        /*0032*/ 	.short	0x0014
        /*0034*/ 	.byte	0x00, 0xf0, 0x11, 0x00


	//----- nvinfo : EIATTR_KPARAM_INFO
	.align		4
.L_37:
        /*0038*/ 	.byte	0x04, 0x17
        /*003a*/ 	.short	(.L_39 - .L_38)
.L_38:
        /*003c*/ 	.word	0x00000000
        /*0040*/ 	.short	0x0002
        /*0042*/ 	.short	0x0010
        /*0044*/ 	.byte	0x00, 0xf0, 0x11, 0x00


	//----- nvinfo : EIATTR_KPARAM_INFO
	.align		4
.L_39:
        /*0048*/ 	.byte	0x04, 0x17
        /*004a*/ 	.short	(.L_41 - .L_40)
.L_40:
        /*004c*/ 	.word	0x00000000
        /*0050*/ 	.short	0x0001
        /*0052*/ 	.short	0x0008
        /*0054*/ 	.byte	0x00, 0xf5, 0x21, 0x00


	//----- nvinfo : EIATTR_KPARAM_INFO
	.align		4
.L_41:
        /*0058*/ 	.byte	0x04, 0x17
        /*005a*/ 	.short	(.L_43 - .L_42)
.L_42:
        /*005c*/ 	.word	0x00000000
        /*0060*/ 	.short	0x0000
        /*0062*/ 	.short	0x0000
        /*0064*/ 	.byte	0x00, 0xf5, 0x21, 0x00


	//----- nvinfo : EIATTR_SPARSE_MMA_MASK
	.align		4
.L_43:
        /*0068*/ 	.byte	0x03, 0x50
        /*006a*/ 	.short	0x0000


	//----- nvinfo : EIATTR_MAXREG_COUNT
	.align		4
        /*006c*/ 	.byte	0x03, 0x1b
        /*006e*/ 	.short	0x00ff


	//----- nvinfo : EIATTR_MERCURY_ISA_VERSION
	.align		4
        /*0070*/ 	.byte	0x03, 0x5f
        /*0072*/ 	.short	0x0101


	//----- nvinfo : EIATTR_VRC_CTA_INIT_COUNT
	.align		4
        /*0074*/ 	.byte	0x02, 0x4a
	.zero		1
	.zero		1


	//----- nvinfo : EIATTR_EXIT_INSTR_OFFSETS
	.align		4
        /*0078*/ 	.byte	0x04, 0x1c
        /*007a*/ 	.short	(.L_45 - .L_44)


	//   ....[0]....
.L_44:
        /*007c*/ 	.word	0x00000070


	//   ....[1]....
        /*0080*/ 	.word	0x000009a0


	//----- nvinfo : EIATTR_CRS_STACK_SIZE
	.align		4
.L_45:
        /*0084*/ 	.byte	0x04, 0x1e
        /*0086*/ 	.short	(.L_47 - .L_46)
.L_46:
        /*0088*/ 	.word	0x00000000


	//----- nvinfo : EIATTR_CBANK_PARAM_SIZE
	.align		4
.L_47:
        /*008c*/ 	.byte	0x03, 0x19
        /*008e*/ 	.short	0x0020


	//----- nvinfo : EIATTR_PARAM_CBANK
	.align		4
        /*0090*/ 	.byte	0x04, 0x0a
        /*0092*/ 	.short	(.L_49 - .L_48)
	.align		4
.L_48:
        /*0094*/ 	.word	index@(.nv.constant0._Z14vectorGaussianPKfPfifff)
        /*0098*/ 	.short	0x0380
        /*009a*/ 	.short	0x0020


	//----- nvinfo : EIATTR_SW_WAR
	.align		4
.L_49:
        /*009c*/ 	.byte	0x04, 0x36
        /*009e*/ 	.short	(.L_51 - .L_50)
.L_50:
        /*00a0*/ 	.word	0x00000008
.L_51:


//--------------------- .nv.info._Z9vectorMaxPKfPfi --------------------------
	.section	.nv.info._Z9vectorMaxPKfPfi,"",@"SHT_CUDA_INFO"
	.sectionflags	@""
	.align	4


	//----- nvinfo : EIATTR_CUDA_API_VERSION
	.align		4
        /*0000*/ 	.byte	0x04, 0x37
        /*0002*/ 	.short	(.L_53 - .L_52)
.L_52:
        /*0004*/ 	.word	0x00000082


	//----- nvinfo : EIATTR_KPARAM_INFO
	.align		4
.L_53:
        /*0008*/ 	.byte	0x04, 0x17
        /*000a*/ 	.short	(.L_55 - .L_54)
.L_54:
        /*000c*/ 	.word	0x00000000
        /*0010*/ 	.short	0x0002
        /*0012*/ 	.short	0x0010
        /*0014*/ 	.byte	0x00, 0xf0, 0x11, 0x00


	//----- nvinfo : EIATTR_KPARAM_INFO
	.align		4
.L_55:
        /*0018*/ 	.byte	0x04, 0x17
        /*001a*/ 	.short	(.L_57 - .L_56)
.L_56:
        /*001c*/ 	.word	0x00000000
        /*0020*/ 	.short	0x0001
        /*0022*/ 	.short	0x0008
        /*0024*/ 	.byte	0x00, 0xf5, 0x21, 0x00


	//----- nvinfo : EIATTR_KPARAM_INFO
	.align		4
.L_57:
        /*0028*/ 	.byte	0x04, 0x17
        /*002a*/ 	.short	(.L_59 - .L_58)
.L_58:
        /*002c*/ 	.word	0x00000000
        /*0030*/ 	.short	0x0000
        /*0032*/ 	.short	0x0000
        /*0034*/ 	.byte	0x00, 0xf5, 0x21, 0x00


	//----- nvinfo : EIATTR_SPARSE_MMA_MASK
	.align		4
.L_59:
        /*0038*/ 	.byte	0x03, 0x50
        /*003a*/ 	.short	0x0000


	//----- nvinfo : EIATTR_MAXREG_COUNT
	.align		4
        /*003c*/ 	.byte	0x03, 0x1b
        /*003e*/ 	.short	0x00ff


	//----- nvinfo : EIATTR_MERCURY_ISA_VERSION
	.align		4
        /*0040*/ 	.byte	0x03, 0x5f
        /*0042*/ 	.short	0x0101


	//----- nvinfo : EIATTR_VRC_CTA_INIT_COUNT
	.align		4
        /*0044*/ 	.byte	0x02, 0x4a
	.zero		1
	.zero		1


	//----- nvinfo : EIATTR_EXIT_INSTR_OFFSETS
	.align		4
        /*0048*/ 	.byte	0x04, 0x1c
        /*004a*/ 	.short	(.L_61 - .L_60)


	//   ....[0]....
.L_60:
        /*004c*/ 	.word	0x00000070


	//   ....[1]....
        /*0050*/ 	.word	0x00000140


	//----- nvinfo : EIATTR_CRS_STACK_SIZE
	.align		4
.L_61:
        /*0054*/ 	.byte	0x04, 0x1e
        /*0056*/ 	.short	(.L_63 - .L_62)
.L_62:
        /*0058*/ 	.word	0x00000000


	//----- nvinfo : EIATTR_CBANK_PARAM_SIZE
	.align		4
.L_63:
        /*005c*/ 	.byte	0x03, 0x19
        /*005e*/ 	.short	0x0014


	//----- nvinfo : EIATTR_PARAM_CBANK
	.align		4
        /*0060*/ 	.byte	0x04, 0x0a
        /*0062*/ 	.short	(.L_65 - .L_64)
	.align		4
.L_64:
        /*0064*/ 	.word	index@(.nv.constant0._Z9vectorMaxPKfPfi)
        /*0068*/ 	.short	0x0380
        /*006a*/ 	.short	0x0014


	//----- nvinfo : EIATTR_SW_WAR
	.align		4
.L_65:
        /*006c*/ 	.byte	0x04, 0x36
        /*006e*/ 	.short	(.L_67 - .L_66)
.L_66:
        /*0070*/ 	.word	0x00000008
.L_67:


//--------------------- .nv.info._Z9vectorStdPKfPfS1_i --------------------------
	.section	.nv.info._Z9vectorStdPKfPfS1_i,"",@"SHT_CUDA_INFO"
	.sectionflags	@""
	.align	4


	//----- nvinfo : EIATTR_CUDA_API_VERSION
	.align		4
        /*0000*/ 	.byte	0x04, 0x37
        /*0002*/ 	.short	(.L_69 - .L_68)
.L_68:
        /*0004*/ 	.word	0x00000082


	//----- nvinfo : EIATTR_KPARAM_INFO
	.align		4
.L_69:
        /*0008*/ 	.byte	0x04, 0x17
        /*000a*/ 	.short	(.L_71 - .L_70)
.L_70:
        /*000c*/ 	.word	0x00000000
        /*0010*/ 	.short	0x0003
        /*0012*/ 	.short	0x0018
        /*0014*/ 	.byte	0x00, 0xf0, 0x11, 0x00


	//----- nvinfo : EIATTR_KPARAM_INFO
	.align		4
.L_71:
        /*0018*/ 	.byte	0x04, 0x17
        /*001a*/ 	.short	(.L_73 - .L_72)
.L_72:
        /*001c*/ 	.word	0x00000000
        /*0020*/ 	.short	0x0002
        /*0022*/ 	.short	0x0010
        /*0024*/ 	.byte	0x00, 0xf5, 0x21, 0x00


	//----- nvinfo : EIATTR_KPARAM_INFO
	.align		4
.L_73:
        /*0028*/ 	.byte	0x04, 0x17
        /*002a*/ 	.short	(.L_75 - .L_74)
.L_74:
        /*002c*/ 	.word	0x00000000
        /*0030*/ 	.short	0x0001
        /*0032*/ 	.short	0x0008
        /*0034*/ 	.byte	0x00, 0xf5, 0x21, 0x00


	//----- nvinfo : EIATTR_KPARAM_INFO
	.align		4
.L_75:
        /*0038*/ 	.byte	0x04, 0x17
        /*003a*/ 	.short	(.L_77 - .L_76)
.L_76:
        /*003c*/ 	.word	0x00000000
        /*0040*/ 	.short	0x0000
        /*0042*/ 	.short	0x0000
        /*0044*/ 	.byte	0x00, 0xf5, 0x21, 0x00


	//----- nvinfo : EIATTR_SPARSE_MMA_MASK
	.align		4
.L_77:
        /*0048*/ 	.byte	0x03, 0x50
        /*004a*/ 	.short	0x0000


	//----- nvinfo : EIATTR_MAXREG_COUNT
	.align		4
        /*004c*/ 	.byte	0x03, 0x1b
        /*004e*/ 	.short	0x00ff


	//----- nvinfo : EIATTR_MERCURY_ISA_VERSION
	.align		4
        /*0050*/ 	.byte	0x03, 0x5f
        /*0052*/ 	.short	0x0101


	//----- nvinfo : EIATTR_VRC_CTA_INIT_COUNT
	.align		4
        /*0054*/ 	.byte	0x02, 0x4a
	.zero		1
	.zero		1


	//----- nvinfo : EIATTR_EXIT_INSTR_OFFSETS
	.align		4
        /*0058*/ 	.byte	0x04, 0x1c
        /*005a*/ 	.short	(.L_79 - .L_78)


	//   ....[0]....
.L_78:
        /*005c*/ 	.word	0x00000070


	//   ....[1]....
        /*0060*/ 	.word	0x00000290


	//----- nvinfo : EIATTR_CRS_STACK_SIZE
	.align		4
.L_79:
        /*0064*/ 	.byte	0x04, 0x1e
        /*0066*/ 	.short	(.L_81 - .L_80)
.L_80:
        /*0068*/ 	.word	0x00000000


	//----- nvinfo : EIATTR_CBANK_PARAM_SIZE
	.align		4
.L_81:
        /*006c*/ 	.byte	0x03, 0x19
        /*006e*/ 	.short	0x001c


	//----- nvinfo : EIATTR_PARAM_CBANK
	.align		4
        /*0070*/ 	.byte	0x04, 0x0a
        /*0072*/ 	.short	(.L_83 - .L_82)
	.align		4
.L_82:
        /*0074*/ 	.word	index@(.nv.constant0._Z9vectorStdPKfPfS1_i)
        /*0078*/ 	.short	0x0380
        /*007a*/ 	.short	0x001c


	//----- nvinfo : EIATTR_SW_WAR
	.align		4
.L_83:
        /*007c*/ 	.byte	0x04, 0x36
        /*007e*/ 	.short	(.L_85 - .L_84)
.L_84:
        /*0080*/ 	.word	0x00000008
.L_85:


//--------------------- .nv.info._Z10vectorMeanPKfPfi --------------------------
	.section	.nv.info._Z10vectorMeanPKfPfi,"",@"SHT_CUDA_INFO"
	.sectionflags	@""
	.align	4


	//----- nvinfo : EIATTR_CUDA_API_VERSION
	.align		4
        /*0000*/ 	.byte	0x04, 0x37
        /*0002*/ 	.short	(.L_87 - .L_86)
.L_86:
        /*0004*/ 	.word	0x00000082


	//----- nvinfo : EIATTR_KPARAM_INFO
	.align		4
.L_87:
        /*0008*/ 	.byte	0x04, 0x17
        /*000a*/ 	.short	(.L_89 - .L_88)
.L_88:
        /*000c*/ 	.word	0x00000000
        /*0010*/ 	.short	0x0002
        /*0012*/ 	.short	0x0010
        /*0014*/ 	.byte	0x00, 0xf0, 0x11, 0x00


	//----- nvinfo : EIATTR_KPARAM_INFO
	.align		4
.L_89:
        /*0018*/ 	.byte	0x04, 0x17
        /*001a*/ 	.short	(.L_91 - .L_90)
.L_90:
        /*001c*/ 	.word	0x00000000
        /*0020*/ 	.short	0x0001
        /*0022*/ 	.short	0x0008
        /*0024*/ 	.byte	0x00, 0xf5, 0x21, 0x00


	//----- nvinfo : EIATTR_KPARAM_INFO
	.align		4
.L_91:
        /*0028*/ 	.byte	0x04, 0x17
        /*002a*/ 	.short	(.L_93 - .L_92)
.L_92:
        /*002c*/ 	.word	0x00000000
        /*0030*/ 	.short	0x0000
        /*0032*/ 	.short	0x0000
        /*0034*/ 	.byte	0x00, 0xf5, 0x21, 0x00


	//----- nvinfo : EIATTR_SPARSE_MMA_MASK
	.align		4
.L_93:
        /*0038*/ 	.byte	0x03, 0x50
        /*003a*/ 	.short	0x0000


	//----- nvinfo : EIATTR_MAXREG_COUNT
	.align		4
        /*003c*/ 	.byte	0x03, 0x1b
        /*003e*/ 	.short	0x00ff


	//----- nvinfo : EIATTR_MERCURY_ISA_VERSION
	.align		4
        /*0040*/ 	.byte	0x03, 0x5f
        /*0042*/ 	.short	0x0101


	//----- nvinfo : EIATTR_VRC_CTA_INIT_COUNT
	.align		4
        /*0044*/ 	.byte	0x02, 0x4a
	.zero		1
	.zero		1


	//----- nvinfo : EIATTR_EXIT_INSTR_OFFSETS
	.align		4
        /*0048*/ 	.byte	0x04, 0x1c
        /*004a*/ 	.short	(.L_95 - .L_94)


	//   ....[0]....
.L_94:
        /*004c*/ 	.word	0x00000070


	//   ....[1]....
        /*0050*/ 	.word	0x000000e0


	//----- nvinfo : EIATTR_CBANK_PARAM_SIZE
	.align		4
.L_95:
        /*0054*/ 	.byte	0x03, 0x19
        /*0056*/ 	.short	0x0014


	//----- nvinfo : EIATTR_PARAM_CBANK
	.align		4
        /*0058*/ 	.byte	0x04, 0x0a
        /*005a*/ 	.short	(.L_97 - .L_96)
	.align		4
.L_96:
        /*005c*/ 	.word	index@(.nv.constant0._Z10vectorMeanPKfPfi)
        /*0060*/ 	.short	0x0380
        /*0062*/ 	.short	0x0014


	//----- nvinfo : EIATTR_SW_WAR
	.align		4
.L_97:
        /*0064*/ 	.byte	0x04, 0x36
        /*0066*/ 	.short	(.L_99 - .L_98)
.L_98:
        /*0068*/ 	.word	0x00000008
.L_99:


//--------------------- .nv.callgraph             --------------------------
	.section	.nv.callgraph,"",@"SHT_CUDA_CALLGRAPH"
	.align	4
	.sectionentsize	8
	.align		4
        /*0000*/ 	.word	0x00000000
	.align		4
        /*0004*/ 	.word	0xffffffff
	.align		4
        /*0008*/ 	.word	0x00000000
	.align		4
        /*000c*/ 	.word	0xfffffffe
	.align		4
        /*0010*/ 	.word	0x00000000
	.align		4
        /*0014*/ 	.word	0xfffffffd
	.align		4
        /*0018*/ 	.word	0x00000000
	.align		4
        /*001c*/ 	.word	0xfffffffc


//--------------------- .text._Z14vectorGaussianPKfPfifff --------------------------
	.section	.text._Z14vectorGaussianPKfPfifff,"ax",@progbits
	.align	128
        .global         _Z14vectorGaussianPKfPfifff
        .type           _Z14vectorGaussianPKfPfifff,@function
        .size           _Z14vectorGaussianPKfPfifff,(.L_x_25 - _Z14vectorGaussianPKfPfifff)
        .other          _Z14vectorGaussianPKfPfifff,@"STO_CUDA_ENTRY STV_DEFAULT"
_Z14vectorGaussianPKfPfifff:
.text._Z14vectorGaussianPKfPfifff:
[----:B------:R-:W-:Y:S01]  /*0000*/  LDC R1, c[0x0][0x37c] ;  /* 0x0000df00ff017b82 */ /* 0x000fe20000000800 */
[----:B------:R-:W0:Y:S01]  /*0010*/  S2R R0, SR_CTAID.X ;  /* 0x0000000000007919 */ /* 0x000e220000002500 */
[----:B------:R-:W0:Y:S01]  /*0020*/  LDCU UR4, c[0x0][0x360] ;  /* 0x00006c00ff0477ac */ /* 0x000e220008000800 */
[----:B------:R-:W0:Y:S01]  /*0030*/  S2R R3, SR_TID.X ;  /* 0x0000000000037919 */ /* 0x000e220000002100 */
[----:B------:R-:W1:Y:S01]  /*0040*/  LDCU UR5, c[0x0][0x390] ;  /* 0x00007200ff0577ac */ /* 0x000e620008000800 */
[----:B0-----:R-:W-:-:S05]  /*0050*/  IMAD R0, R0, UR4, R3 ;  /* 0x0000000400007c24 */ /* 0x001fca000f8e0203 */
[----:B-1----:R-:W-:-:S13]  /*0060*/  ISETP.GE.AND P0, PT, R0, UR5, PT ;  /* 0x0000000500007c0c */ /* 0x002fda000bf06270 */
[----:B------:R-:W-:Y:S05]  /*0070*/  @P0 EXIT ;  /* 0x000000000000094d */ /* 0x000fea0003800000 */
[----:B------:R-:W0:Y:S01]  /*0080*/  LDC.64 R8, c[0x0][0x380] ;  /* 0x0000e000ff087b82 */ /* 0x000e220000000a00 */
[----:B------:R-:W1:Y:S01]  /*0090*/  LDCU.64 UR4, c[0x0][0x358] ;  /* 0x00006b00ff0477ac */ /* 0x000e620008000a00 */
[----:B------:R-:W2:Y:S01]  /*00a0*/  LDCU UR6, c[0x0][0x394] ;  /* 0x00007280ff0677ac */ /* 0x000ea20008000800 */
[----:B0-----:R-:W-:-:S05]  /*00b0*/  IMAD.WIDE R8, R0, 0x4, R8 ;  /* 0x0000000400087825 */ /* 0x001fca00078e0208 */
[----:B-1----:R-:W2:Y:S01]  /*00c0*/  LDG.E R6, desc[UR4][R8.64] ;  /* 0x0000000408067981 */ /* 0x002ea2000c1e1900 */
[----:B------:R-:W-:Y:S01]  /*00d0*/  BSSY.RECONVERGENT B0, `(.L_x_0) ;  /* 0x0000007000007945 */ /* 0x000fe20003800200 */
[----:B--2---:R-:W-:-:S04]  /*00e0*/  FADD R6, R6, -UR6 ;  /* 0x8000000606067e21 */ /* 0x004fc80008000000 */
[----:B------:R-:W0:Y:S02]  /*00f0*/  F2F.F64.F32 R4, R6 ;  /* 0x0000000600047310 */ /* 0x000e240000201800 */
[----:B0-----:R-:W-:-:S10]  /*0100*/  DADD R2, -RZ, |R4| ;  /* 0x00000000ff027229 */ /* 0x001fd40000000504 */
[----:B------:R-:W-:Y:S01]  /*0110*/  IMAD.MOV.U32 R16, RZ, RZ, R2 ;  /* 0x000000ffff107224 */ /* 0x000fe200078e0002 */
[----:B------:R-:W-:-:S07]  /*0120*/  MOV R2, 0x140 ;  /* 0x0000014000027802 */ /* 0x000fce0000000f00 */
[----:B------:R-:W-:Y:S05]  /*0130*/  CALL.REL.NOINC `($_Z14vectorGaussianPKfPfifff$__internal_accurate_pow) ;  /* 0x0000000c00907944 */ /* 0x000fea0003c00000 */
[----:B------:R-:W-:Y:S05]  /*0140*/  BSYNC.RECONVERGENT B0 ;  /* 0x0000000000007941 */ /* 0x000fea0003800200 */
.L_x_0:
[----:B------:R-:W-:Y:S01]  /*0150*/  DADD R2, R4, 2 ;  /* 0x4000000004027429 */ /* 0x000fe20000000000 */
[----:B------:R-:W-:Y:S01]  /*0160*/  FSETP.NEU.AND P0, PT, R6, RZ, PT ;  /* 0x000000ff0600720b */ /* 0x000fe20003f0d000 */
[----:B------:R-:W-:Y:S08]  /*0170*/  BSSY.RECONVERGENT B0, `(.L_x_1) ;  /* 0x000000d000007945 */ /* 0x000ff00003800200 */
[----:B------:R-:W-:Y:S01]  /*0180*/  LOP3.LUT R2, R3, 0x7ff00000, RZ, 0xc0, !PT ;  /* 0x7ff0000003027812 */ /* 0x000fe200078ec0ff */
[----:B------:R-:W-:-:S03]  /*0190*/  IMAD.MOV.U32 R3, RZ, RZ, R9 ;  /* 0x000000ffff037224 */ /* 0x000fc600078e0009 */
[----:B------:R-:W-:Y:S01]  /*01a0*/  ISETP.NE.AND P1, PT, R2, 0x7ff00000, PT ;  /* 0x7ff000000200780c */ /* 0x000fe20003f25270 */
[----:B------:R-:W-:Y:S01]  /*01b0*/  IMAD.MOV.U32 R2, RZ, RZ, R8 ;  /* 0x000000ffff027224 */ /* 0x000fe200078e0008 */
[----:B------:R-:W-:-:S11]  /*01c0*/  @!P0 CS2R R2, SRZ ;  /* 0x0000000000028805 */ /* 0x000fd6000001ff00 */
[----:B------:R-:W-:Y:S05]  /*01d0*/  @P1 BRA `(.L_x_2) ;  /* 0x0000000000181947 */ /* 0x000fea0003800000 */
[----:B------:R-:W-:-:S13]  /*01e0*/  FSETP.NAN.AND P0, PT, R6, R6, PT ;  /* 0x000000060600720b */ /* 0x000fda0003f08000 */
[----:B------:R-:W-:Y:S01]  /*01f0*/  @P0 DADD R2, R4, 2 ;  /* 0x4000000004020429 */ /* 0x000fe20000000000 */
[----:B------:R-:W-:Y:S10]  /*0200*/  @P0 BRA `(.L_x_2) ;  /* 0x00000000000c0947 */ /* 0x000ff40003800000 */
[----:B------:R-:W-:-:S14]  /*0210*/  DSETP.NEU.AND P0, PT, |R4|, +INF , PT ;  /* 0x7ff000000400742a */ /* 0x000fdc0003f0d200 */
[----:B------:R-:W-:Y:S02]  /*0220*/  @!P0 IMAD.MOV.U32 R2, RZ, RZ, 0x0 ;  /* 0x00000000ff028424 */ /* 0x000fe400078e00ff */
[----:B------:R-:W-:-:S07]  /*0230*/  @!P0 IMAD.MOV.U32 R3, RZ, RZ, 0x7ff00000 ;  /* 0x7ff00000ff038424 */ /* 0x000fce00078e00ff */
.L_x_2:
[----:B------:R-:W-:Y:S05]  /*0240*/  BSYNC.RECONVERGENT B0 ;  /* 0x0000000000007941 */ /* 0x000fea0003800200 */
.L_x_1:
[----:B------:R-:W0:Y:S01]  /*0250*/  LDCU UR6, c[0x0][0x398] ;  /* 0x00007300ff0677ac */ /* 0x000e220008000800 */
[----:B------:R-:W-:Y:S01]  /*0260*/  DADD R2, -RZ, -R2 ;  /* 0x00000000ff027229 */ /* 0x000fe20000000902 */
[----:B------:R-:W-:Y:S01]  /*0270*/  FSETP.NEU.AND P0, PT, R6, 1, PT ;  /* 0x3f8000000600780b */ /* 0x000fe20003f0d000 */
[----:B------:R-:W-:Y:S08]  /*0280*/  BSSY.RECONVERGENT B0, `(.L_x_3) ;  /* 0x0000009000007945 */ /* 0x000ff00003800200 */
[----:B------:R-:W-:-:S02]  /*0290*/  FSEL R6, R2, RZ, P0 ;  /* 0x000000ff02067208 */ /* 0x000fc40000000000 */
[----:B------:R-:W-:Y:S02]  /*02a0*/  FSEL R7, R3, -1.875, P0 ;  /* 0xbff0000003077808 */ /* 0x000fe40000000000 */
[----:B------:R-:W-:Y:S01]  /*02b0*/  MOV R2, 0x310 ;  /* 0x0000031000027802 */ /* 0x000fe20000000f00 */
[----:B0-----:R-:W0:Y:S02]  /*02c0*/  F2F.F64.F32 R4, UR6 ;  /* 0x0000000600047d10 */ /* 0x001e240008201800 */
[----:B0-----:R-:W-:-:S10]  /*02d0*/  DADD R8, -RZ, |R4| ;  /* 0x00000000ff087229 */ /* 0x001fd40000000504 */
[----:B------:R-:W-:Y:S02]  /*02e0*/  IMAD.MOV.U32 R16, RZ, RZ, R8 ;  /* 0x000000ffff107224 */ /* 0x000fe400078e0008 */
[----:B------:R-:W-:-:S07]  /*02f0*/  IMAD.MOV.U32 R3, RZ, RZ, R9 ;  /* 0x000000ffff037224 */ /* 0x000fce00078e0009 */
[----:B------:R-:W-:Y:S05]  /*0300*/  CALL.REL.NOINC `($_Z14vectorGaussianPKfPfifff$__internal_accurate_pow) ;  /* 0x0000000c001c7944 */ /* 0x000fea0003c00000 */
[----:B------:R-:W-:Y:S05]  /*0310*/  BSYNC.RECONVERGENT B0 ;  /* 0x0000000000007941 */ /* 0x000fea0003800200 */
.L_x_3:
[----:B------:R-:W0:Y:S01]  /*0320*/  LDC R10, c[0x0][0x398] ;  /* 0x0000e600ff0a7b82 */ /* 0x000e220000000800 */
[----:B------:R-:W-:-:S10]  /*0330*/  DADD R2, R4, 2 ;  /* 0x4000000004027429 */ /* 0x000fd40000000000 */
[----:B------:R-:W-:Y:S01]  /*0340*/  LOP3.LUT R2, R3, 0x7ff00000, RZ, 0xc0, !PT ;  /* 0x7ff0000003027812 */ /* 0x000fe200078ec0ff */
[----:B------:R-:W-:-:S03]  /*0350*/  IMAD.MOV.U32 R3, RZ, RZ, R9 ;  /* 0x000000ffff037224 */ /* 0x000fc600078e0009 */
[----:B------:R-:W-:Y:S01]  /*0360*/  ISETP.NE.AND P1, PT, R2, 0x7ff00000, PT ;  /* 0x7ff000000200780c */ /* 0x000fe20003f25270 */
[----:B------:R-:W-:Y:S01]  /*0370*/  IMAD.MOV.U32 R2, RZ, RZ, R8 ;  /* 0x000000ffff027224 */ /* 0x000fe200078e0008 */
[----:B0-----:R-:W-:-:S13]  /*0380*/  FSETP.NEU.AND P0, PT, R10, RZ, PT ;  /* 0x000000ff0a00720b */ /* 0x001fda0003f0d000 */
[----:B------:R-:W-:Y:S01]  /*0390*/  @!P0 CS2R R2, SRZ ;  /* 0x0000000000028805 */ /* 0x000fe2000001ff00 */
[----:B------:R-:W-:Y:S06]  /*03a0*/  @P1 BRA `(.L_x_4) ;  /* 0x0000000000181947 */ /* 0x000fec0003800000 */
[----:B------:R-:W-:-:S13]  /*03b0*/  FSETP.NAN.AND P0, PT, R10, R10, PT ;  /* 0x0000000a0a00720b */ /* 0x000fda0003f08000 */
[----:B------:R-:W-:Y:S01]  /*03c0*/  @P0 DADD R2, R4, 2 ;  /* 0x4000000004020429 */ /* 0x000fe20000000000 */
[----:B------:R-:W-:Y:S10]  /*03d0*/  @P0 BRA `(.L_x_4) ;  /* 0x00000000000c0947 */ /* 0x000ff40003800000 */
[----:B------:R-:W-:-:S14]  /*03e0*/  DSETP.NEU.AND P0, PT, |R4|, +INF , PT ;  /* 0x7ff000000400742a */ /* 0x000fdc0003f0d200 */
[----:B------:R-:W-:Y:S02]  /*03f0*/  @!P0 IMAD.MOV.U32 R2, RZ, RZ, 0x0 ;  /* 0x00000000ff028424 */ /* 0x000fe400078e00ff */
[----:B------:R-:W-:-:S07]  /*0400*/  @!P0 IMAD.MOV.U32 R3, RZ, RZ, 0x7ff00000 ;  /* 0x7ff00000ff038424 */ /* 0x000fce00078e00ff */
.L_x_4:
[----:B------:R-:W-:Y:S01]  /*0410*/  DADD R2, R2, R2 ;  /* 0x0000000002027229 */ /* 0x000fe20000000002 */
[----:B------:R-:W-:Y:S01]  /*0420*/  FSETP.NEU.AND P0, PT, R10, 1, PT ;  /* 0x3f8000000a00780b */ /* 0x000fe20003f0d000 */
[----:B------:R-:W-:Y:S01]  /*0430*/  BSSY.RECONVERGENT B0, `(.L_x_5) ;  /* 0x0000013000007945 */ /* 0x000fe20003800200 */
[----:B------:R-:W-:-:S07]  /*0440*/  FSETP.GEU.AND P1, PT, |R7|, 6.5827683646048100446e-37, PT ;  /* 0x036000000700780b */ /* 0x000fce0003f2e200 */
[----:B------:R-:W-:Y:S02]  /*0450*/  FSEL R5, R3, 2, P0 ;  /* 0x4000000003057808 */ /* 0x000fe40000000000 */
[----:B------:R-:W-:Y:S01]  /*0460*/  FSEL R4, R2, RZ, P0 ;  /* 0x000000ff02047208 */ /* 0x000fe20000000000 */
[----:B------:R-:W-:Y:S01]  /*0470*/  IMAD.MOV.U32 R2, RZ, RZ, 0x1 ;  /* 0x00000001ff027424 */ /* 0x000fe200078e00ff */
[----:B------:R-:W0:Y:S05]  /*0480*/  MUFU.RCP64H R3, R5 ;  /* 0x0000000500037308 */ /* 0x000e2a0000001800 */
[----:B0-----:R-:W-:-:S08]  /*0490*/  DFMA R8, -R4, R2, 1 ;  /* 0x3ff000000408742b */ /* 0x001fd00000000102 */
[----:B------:R-:W-:-:S08]  /*04a0*/  DFMA R8, R8, R8, R8 ;  /* 0x000000080808722b */ /* 0x000fd00000000008 */
[----:B------:R-:W-:-:S08]  /*04b0*/  DFMA R8, R2, R8, R2 ;  /* 0x000000080208722b */ /* 0x000fd00000000002 */
[----:B------:R-:W-:-:S08]  /*04c0*/  DFMA R2, -R4, R8, 1 ;  /* 0x3ff000000402742b */ /* 0x000fd00000000108 */
[----:B------:R-:W-:-:S08]  /*04d0*/  DFMA R2, R8, R2, R8 ;  /* 0x000000020802722b */ /* 0x000fd00000000008 */
[----:B------:R-:W-:-:S08]  /*04e0*/  DMUL R8, R2, R6 ;  /* 0x0000000602087228 */ /* 0x000fd00000000000 */
[----:B------:R-:W-:-:S08]  /*04f0*/  DFMA R10, -R4, R8, R6 ;  /* 0x00000008040a722b */ /* 0x000fd00000000106 */
[----:B------:R-:W-:-:S10]  /*0500*/  DFMA R2, R2, R10, R8 ;  /* 0x0000000a0202722b */ /* 0x000fd40000000008 */
[----:B------:R-:W-:-:S05]  /*0510*/  FFMA R8, RZ, R5, R3 ;  /* 0x00000005ff087223 */ /* 0x000fca0000000003 */
[----:B------:R-:W-:-:S13]  /*0520*/  FSETP.GT.AND P0, PT, |R8|, 1.469367938527859385e-39, PT ;  /* 0x001000000800780b */ /* 0x000fda0003f04200 */
[----:B------:R-:W-:Y:S05]  /*0530*/  @P0 BRA P1, `(.L_x_6) ;  /* 0x0000000000080947 */ /* 0x000fea0000800000 */
[----:B------:R-:W-:-:S07]  /*0540*/  MOV R10, 0x560 ;  /* 0x00000560000a7802 */ /* 0x000fce0000000f00 */
[----:B------:R-:W-:Y:S05]  /*0550*/  CALL.REL.NOINC `($__internal_0_$__cuda_sm20_div_rn_f64_full) ;  /* 0x0000000400147944 */ /* 0x000fea0003c00000 */
.L_x_6:
[----:B------:R-:W-:Y:S05]  /*0560*/  BSYNC.RECONVERGENT B0 ;  /* 0x0000000000007941 */ /* 0x000fea0003800200 */
.L_x_5:
[----:B------:R-:W-:Y:S01]  /*0570*/  IMAD.MOV.U32 R4, RZ, RZ, 0x652b82fe ;  /* 0x652b82feff047424 */ /* 0x000fe200078e00ff */
[----:B------:R-:W-:Y:S01]  /*0580*/  UMOV UR6, 0xfefa39ef ;  /* 0xfefa39ef00067882 */ /* 0x000fe20000000000 */
[----:B------:R-:W-:Y:S01]  /*0590*/  IMAD.MOV.U32 R5, RZ, RZ, 0x3ff71547 ;  /* 0x3ff71547ff057424 */ /* 0x000fe200078e00ff */
[----:B------:R-:W-:Y:S01]  /*05a0*/  UMOV UR7, 0x3fe62e42 ;  /* 0x3fe62e4200077882 */ /* 0x000fe20000000000 */
[----:B------:R-:W-:Y:S01]  /*05b0*/  FSETP.GEU.AND P0, PT, |R3|, 4.1917929649353027344, PT ;  /* 0x4086232b0300780b */ /* 0x000fe20003f0e200 */
[----:B------:R-:W-:Y:S03]  /*05c0*/  BSSY.RECONVERGENT B0, `(.L_x_7) ;  /* 0x0000036000007945 */ /* 0x000fe60003800200 */
[----:B------:R-:W-:-:S08]  /*05d0*/  DFMA R4, R2, R4, 6.75539944105574400000e+15 ;  /* 0x433800000204742b */ /* 0x000fd00000000004 */
[----:B------:R-:W-:-:S08]  /*05e0*/  DADD R6, R4, -6.75539944105574400000e+15 ;  /* 0xc338000004067429 */ /* 0x000fd00000000000 */
[----:B------:R-:W-:Y:S01]  /*05f0*/  DFMA R8, R6, -UR6, R2 ;  /* 0x8000000606087c2b */ /* 0x000fe20008000002 */
[----:B------:R-:W-:Y:S01]  /*0600*/  UMOV UR6, 0x3b39803f ;  /* 0x3b39803f00067882 */ /* 0x000fe20000000000 */
[----:B------:R-:W-:-:S06]  /*0610*/  UMOV UR7, 0x3c7abc9e ;  /* 0x3c7abc9e00077882 */ /* 0x000fcc0000000000 */
[----:B------:R-:W-:Y:S01]  /*0620*/  DFMA R6, R6, -UR6, R8 ;  /* 0x8000000606067c2b */ /* 0x000fe20008000008 */
[----:B------:R-:W-:Y:S01]  /*0630*/  UMOV UR6, 0x69ce2bdf ;  /* 0x69ce2bdf00067882 */ /* 0x000fe20000000000 */
[----:B------:R-:W-:Y:S01]  /*0640*/  IMAD.MOV.U32 R8, RZ, RZ, -0x35dec16 ;  /* 0xfca213eaff087424 */ /* 0x000fe200078e00ff */
[----:B------:R-:W-:Y:S01]  /*0650*/  UMOV UR7, 0x3e5ade15 ;  /* 0x3e5ade1500077882 */ /* 0x000fe20000000000 */
[----:B------:R-:W-:-:S06]  /*0660*/  IMAD.MOV.U32 R9, RZ, RZ, 0x3e928af3 ;  /* 0x3e928af3ff097424 */ /* 0x000fcc00078e00ff */
[----:B------:R-:W-:Y:S01]  /*0670*/  DFMA R8, R6, UR6, R8 ;  /* 0x0000000606087c2b */ /* 0x000fe20008000008 */
[----:B------:R-:W-:Y:S01]  /*0680*/  UMOV UR6, 0x62401315 ;  /* 0x6240131500067882 */ /* 0x000fe20000000000 */
[----:B------:R-:W-:-:S06]  /*0690*/  UMOV UR7, 0x3ec71dee ;  /* 0x3ec71dee00077882 */ /* 0x000fcc0000000000 */
[----:B------:R-:W-:Y:S01]  /*06a0*/  DFMA R8, R6, R8, UR6 ;  /* 0x0000000606087e2b */ /* 0x000fe20008000008 */
        /* <DEDUP_REMOVED lines=20> */
[----:B------:R-:W-:-:S08]  /*07f0*/  DFMA R8, R6, R8, UR6 ;  /* 0x0000000606087e2b */ /* 0x000fd00008000008 */
[----:B------:R-:W-:-:S08]  /*0800*/  DFMA R8, R6, R8, 1 ;  /* 0x3ff000000608742b */ /* 0x000fd00000000008 */
[----:B------:R-:W-:-:S10]  /*0810*/  DFMA R8, R6, R8, 1 ;  /* 0x3ff000000608742b */ /* 0x000fd40000000008 */
[----:B------:R-:W-:Y:S02]  /*0820*/  IMAD R7, R4, 0x100000, R9 ;  /* 0x0010000004077824 */ /* 0x000fe400078e0209 */
[----:B------:R-:W-:Y:S01]  /*0830*/  IMAD.MOV.U32 R6, RZ, RZ, R8 ;  /* 0x000000ffff067224 */ /* 0x000fe200078e0008 */
[----:B------:R-:W-:Y:S06]  /*0840*/  @!P0 BRA `(.L_x_8) ;  /* 0x0000000000348947 */ /* 0x000fec0003800000 */
[----:B------:R-:W-:Y:S01]  /*0850*/  FSETP.GEU.AND P1, PT, |R3|, 4.2275390625, PT ;  /* 0x408748000300780b */ /* 0x000fe20003f2e200 */
[C---:B------:R-:W-:Y:S02]  /*0860*/  DADD R6, R2.reuse, +INF ;  /* 0x7ff0000002067429 */ /* 0x040fe40000000000 */
[----:B------:R-:W-:-:S08]  /*0870*/  DSETP.GEU.AND P0, PT, R2, RZ, PT ;  /* 0x000000ff0200722a */ /* 0x000fd00003f0e000 */
[----:B------:R-:W-:Y:S02]  /*0880*/  FSEL R6, R6, RZ, P0 ;  /* 0x000000ff06067208 */ /* 0x000fe40000000000 */
[----:B------:R-:W-:Y:S01]  /*0890*/  @!P1 LEA.HI R5, R4, R4, RZ, 0x1 ;  /* 0x0000000404059211 */ /* 0x000fe200078f08ff */
[----:B------:R-:W-:Y:S01]  /*08a0*/  @!P1 IMAD.MOV.U32 R2, RZ, RZ, R8 ;  /* 0x000000ffff029224 */ /* 0x000fe200078e0008 */
[----:B------:R-:W-:Y:S02]  /*08b0*/  FSEL R7, R7, RZ, P0 ;  /* 0x000000ff07077208 */ /* 0x000fe40000000000 */
[----:B------:R-:W-:-:S05]  /*08c0*/  @!P1 SHF.R.S32.HI R5, RZ, 0x1, R5 ;  /* 0x00000001ff059819 */ /* 0x000fca0000011405 */
[----:B------:R-:W-:Y:S02]  /*08d0*/  @!P1 IMAD.IADD R4, R4, 0x1, -R5 ;  /* 0x0000000104049824 */ /* 0x000fe400078e0a05 */
[----:B------:R-:W-:-:S03]  /*08e0*/  @!P1 IMAD R3, R5, 0x100000, R9 ;  /* 0x0010000005039824 */ /* 0x000fc600078e0209 */
[----:B------:R-:W-:Y:S01]  /*08f0*/  @!P1 LEA R5, R4, 0x3ff00000, 0x14 ;  /* 0x3ff0000004059811 */ /* 0x000fe200078ea0ff */
[----:B------:R-:W-:-:S06]  /*0900*/  @!P1 IMAD.MOV.U32 R4, RZ, RZ, RZ ;  /* 0x000000ffff049224 */ /* 0x000fcc00078e00ff */
[----:B------:R-:W-:-:S11]  /*0910*/  @!P1 DMUL R6, R2, R4 ;  /* 0x0000000402069228 */ /* 0x000fd60000000000 */
.L_x_8:
[----:B------:R-:W-:Y:S05]  /*0920*/  BSYNC.RECONVERGENT B0 ;  /* 0x0000000000007941 */ /* 0x000fea0003800200 */
.L_x_7:
[----:B------:R-:W0:Y:S01]  /*0930*/  LDCU UR6, c[0x0][0x39c] ;  /* 0x00007380ff0677ac */ /* 0x000e220008000800 */
[----:B------:R-:W1:Y:S01]  /*0940*/  LDC.64 R4, c[0x0][0x388] ;  /* 0x0000e200ff047b82 */ /* 0x000e620000000a00 */
[----:B0-----:R-:W0:Y:S01]  /*0950*/  F2F.F64.F32 R2, UR6 ;  /* 0x0000000600027d10 */ /* 0x001e220008201800 */
[----:B-1----:R-:W-:Y:S01]  /*0960*/  IMAD.WIDE R4, R0, 0x4, R4 ;  /* 0x0000000400047825 */ /* 0x002fe200078e0204 */
[----:B0-----:R-:W-:-:S10]  /*0970*/  DMUL R2, R2, R6 ;  /* 0x0000000602027228 */ /* 0x001fd40000000000 */
[----:B------:R-:W0:Y:S02]  /*0980*/  F2F.F32.F64 R3, R2 ;  /* 0x0000000200037310 */ /* 0x000e240000301000 */
[----:B0-----:R-:W-:Y:S01]  /*0990*/  STG.E desc[UR4][R4.64], R3 ;  /* 0x0000000304007986 */ /* 0x001fe2000c101904 */
[----:B------:R-:W-:Y:S05]  /*09a0*/  EXIT ;  /* 0x000000000000794d */ /* 0x000fea0003800000 */
        .weak           $__internal_0_$__cuda_sm20_div_rn_f64_full
        .type           $__internal_0_$__cuda_sm20_div_rn_f64_full,@function
        .size           $__internal_0_$__cuda_sm20_div_rn_f64_full,($_Z14vectorGaussianPKfPfifff$__internal_accurate_pow - $__internal_0_$__cuda_sm20_div_rn_f64_full)
$__internal_0_$__cuda_sm20_div_rn_f64_full:
[C---:B------:R-:W-:Y:S01]  /*09b0*/  FSETP.GEU.AND P0, PT, |R5|.reuse, 1.469367938527859385e-39, PT ;  /* 0x001000000500780b */ /* 0x040fe20003f0e200 */
[----:B------:R-:W-:Y:S01]  /*09c0*/  IMAD.MOV.U32 R16, RZ, RZ, 0x1 ;  /* 0x00000001ff107424 */ /* 0x000fe200078e00ff */
[----:B------:R-:W-:Y:S01]  /*09d0*/  LOP3.LUT R2, R5, 0x800fffff, RZ, 0xc0, !PT ;  /* 0x800fffff05027812 */ /* 0x000fe200078ec0ff */
[----:B------:R-:W-:Y:S01]  /*09e0*/  BSSY.RECONVERGENT B1, `(.L_x_9) ;  /* 0x0000055000017945 */ /* 0x000fe20003800200 */
[C---:B------:R-:W-:Y:S02]  /*09f0*/  FSETP.GEU.AND P2, PT, |R7|.reuse, 1.469367938527859385e-39, PT ;  /* 0x001000000700780b */ /* 0x040fe40003f4e200 */
[----:B------:R-:W-:Y:S01]  /*0a00*/  LOP3.LUT R3, R2, 0x3ff00000, RZ, 0xfc, !PT ;  /* 0x3ff0000002037812 */ /* 0x000fe200078efcff */
[----:B------:R-:W-:Y:S01]  /*0a10*/  IMAD.MOV.U32 R2, RZ, RZ, R4 ;  /* 0x000000ffff027224 */ /* 0x000fe200078e0004 */
[----:B------:R-:W-:Y:S02]  /*0a20*/  LOP3.LUT R11, R7, 0x7ff00000, RZ, 0xc0, !PT ;  /* 0x7ff00000070b7812 */ /* 0x000fe400078ec0ff */
[----:B------:R-:W-:-:S03]  /*0a30*/  LOP3.LUT R14, R5, 0x7ff00000, RZ, 0xc0, !PT ;  /* 0x7ff00000050e7812 */ /* 0x000fc600078ec0ff */
[----:B------:R-:W-:Y:S01]  /*0a40*/  @!P0 DMUL R2, R4, 8.98846567431157953865e+307 ;  /* 0x7fe0000004028828 */ /* 0x000fe20000000000 */
[----:B------:R-:W-:-:S03]  /*0a50*/  ISETP.GE.U32.AND P1, PT, R11, R14, PT ;  /* 0x0000000e0b00720c */ /* 0x000fc60003f26070 */
[----:B------:R-:W-:Y:S01]  /*0a60*/  @!P2 LOP3.LUT R12, R5, 0x7ff00000, RZ, 0xc0, !PT ;  /* 0x7ff00000050ca812 */ /* 0x000fe200078ec0ff */
[----:B------:R-:W-:Y:S01]  /*0a70*/  @!P2 IMAD.MOV.U32 R18, RZ, RZ, RZ ;  /* 0x000000ffff12a224 */ /* 0x000fe200078e00ff */
[----:B------:R-:W0:Y:S02]  /*0a80*/  MUFU.RCP64H R17, R3 ;  /* 0x0000000300117308 */ /* 0x000e240000001800 */
[----:B------:R-:W-:Y:S01]  /*0a90*/  @!P2 ISETP.GE.U32.AND P3, PT, R11, R12, PT ;  /* 0x0000000c0b00a20c */ /* 0x000fe20003f66070 */
[----:B------:R-:W-:-:S05]  /*0aa0*/  IMAD.MOV.U32 R12, RZ, RZ, 0x1ca00000 ;  /* 0x1ca00000ff0c7424 */ /* 0x000fca00078e00ff */
[----:B------:R-:W-:-:S04]  /*0ab0*/  @!P2 SEL R13, R12, 0x63400000, !P3 ;  /* 0x634000000c0da807 */ /* 0x000fc80005800000 */
[----:B------:R-:W-:-:S04]  /*0ac0*/  @!P2 LOP3.LUT R13, R13, 0x80000000, R7, 0xf8, !PT ;  /* 0x800000000d0da812 */ /* 0x000fc800078ef807 */
[----:B------:R-:W-:Y:S01]  /*0ad0*/  @!P2 LOP3.LUT R19, R13, 0x100000, RZ, 0xfc, !PT ;  /* 0x001000000d13a812 */ /* 0x000fe200078efcff */
[----:B0-----:R-:W-:-:S08]  /*0ae0*/  DFMA R8, R16, -R2, 1 ;  /* 0x3ff000001008742b */ /* 0x001fd00000000802 */
[----:B------:R-:W-:-:S08]  /*0af0*/  DFMA R8, R8, R8, R8 ;  /* 0x000000080808722b */ /* 0x000fd00000000008 */
[----:B------:R-:W-:Y:S01]  /*0b00*/  DFMA R16, R16, R8, R16 ;  /* 0x000000081010722b */ /* 0x000fe20000000010 */
[----:B------:R-:W-:Y:S01]  /*0b10*/  SEL R9, R12, 0x63400000, !P1 ;  /* 0x634000000c097807 */ /* 0x000fe20004800000 */
[----:B------:R-:W-:-:S03]  /*0b20*/  IMAD.MOV.U32 R8, RZ, RZ, R6 ;  /* 0x000000ffff087224 */ /* 0x000fc600078e0006 */
[----:B------:R-:W-:-:S03]  /*0b30*/  LOP3.LUT R9, R9, 0x800fffff, R7, 0xf8, !PT ;  /* 0x800fffff09097812 */ /* 0x000fc600078ef807 */
[----:B------:R-:W-:-:S03]  /*0b40*/  DFMA R20, R16, -R2, 1 ;  /* 0x3ff000001014742b */ /* 0x000fc60000000802 */
[----:B------:R-:W-:-:S05]  /*0b50*/  @!P2 DFMA R8, R8, 2, -R18 ;  /* 0x400000000808a82b */ /* 0x000fca0000000812 */
[----:B------:R-:W-:Y:S01]  /*0b60*/  DFMA R16, R16, R20, R16 ;  /* 0x000000141010722b */ /* 0x000fe20000000010 */
[----:B------:R-:W-:Y:S02]  /*0b70*/  IMAD.MOV.U32 R21, RZ, RZ, R11 ;  /* 0x000000ffff157224 */ /* 0x000fe400078e000b */
[----:B------:R-:W-:Y:S01]  /*0b80*/  IMAD.MOV.U32 R20, RZ, RZ, R14 ;  /* 0x000000ffff147224 */ /* 0x000fe200078e000e */
[----:B------:R-:W-:Y:S02]  /*0b90*/  @!P0 LOP3.LUT R20, R3, 0x7ff00000, RZ, 0xc0, !PT ;  /* 0x7ff0000003148812 */ /* 0x000fe400078ec0ff */
[----:B------:R-:W-:Y:S02]  /*0ba0*/  @!P2 LOP3.LUT R21, R9, 0x7ff00000, RZ, 0xc0, !PT ;  /* 0x7ff000000915a812 */ /* 0x000fe400078ec0ff */
[----:B------:R-:W-:Y:S01]  /*0bb0*/  DMUL R18, R16, R8 ;  /* 0x0000000810127228 */ /* 0x000fe20000000000 */
[----:B------:R-:W-:Y:S02]  /*0bc0*/  VIADD R22, R20, 0xffffffff ;  /* 0xffffffff14167836 */ /* 0x000fe40000000000 */
[----:B------:R-:W-:-:S05]  /*0bd0*/  VIADD R13, R21, 0xffffffff ;  /* 0xffffffff150d7836 */ /* 0x000fca0000000000 */
[----:B------:R-:W-:Y:S01]  /*0be0*/  DFMA R14, R18, -R2, R8 ;  /* 0x80000002120e722b */ /* 0x000fe20000000008 */
[----:B------:R-:W-:-:S04]  /*0bf0*/  ISETP.GT.U32.AND P0, PT, R13, 0x7feffffe, PT ;  /* 0x7feffffe0d00780c */ /* 0x000fc80003f04070 */
[----:B------:R-:W-:-:S03]  /*0c00*/  ISETP.GT.U32.OR P0, PT, R22, 0x7feffffe, P0 ;  /* 0x7feffffe1600780c */ /* 0x000fc60000704470 */
[----:B------:R-:W-:-:S10]  /*0c10*/  DFMA R14, R16, R14, R18 ;  /* 0x0000000e100e722b */ /* 0x000fd40000000012 */
[----:B------:R-:W-:Y:S05]  /*0c20*/  @P0 BRA `(.L_x_10) ;  /* 0x00000000006c0947 */ /* 0x000fea0003800000 */
[----:B------:R-:W-:-:S04]  /*0c30*/  LOP3.LUT R16, R5, 0x7ff00000, RZ, 0xc0, !PT ;  /* 0x7ff0000005107812 */ /* 0x000fc800078ec0ff */
[CC--:B------:R-:W-:Y:S02]  /*0c40*/  VIADDMNMX R6, R11.reuse, -R16.reuse, 0xb9600000, !PT ;  /* 0xb96000000b067446 */ /* 0x0c0fe40007800910 */
[----:B------:R-:W-:Y:S02]  /*0c50*/  ISETP.GE.U32.AND P0, PT, R11, R16, PT ;  /* 0x000000100b00720c */ /* 0x000fe40003f06070 */
[----:B------:R-:W-:Y:S02]  /*0c60*/  VIMNMX R6, PT, PT, R6, 0x46a00000, PT ;  /* 0x46a0000006067848 */ /* 0x000fe40003fe0100 */
[----:B------:R-:W-:-:S05]  /*0c70*/  SEL R11, R12, 0x63400000, !P0 ;  /* 0x634000000c0b7807 */ /* 0x000fca0004000000 */
[----:B------:R-:W-:Y:S02]  /*0c80*/  IMAD.IADD R11, R6, 0x1, -R11 ;  /* 0x00000001060b7824 */ /* 0x000fe400078e0a0b */
[----:B------:R-:W-:Y:S02]  /*0c90*/  IMAD.MOV.U32 R6, RZ, RZ, RZ ;  /* 0x000000ffff067224 */ /* 0x000fe400078e00ff */
[----:B------:R-:W-:-:S06]  /*0ca0*/  VIADD R7, R11, 0x7fe00000 ;  /* 0x7fe000000b077836 */ /* 0x000fcc0000000000 */
[----:B------:R-:W-:-:S10]  /*0cb0*/  DMUL R12, R14, R6 ;  /* 0x000000060e0c7228 */ /* 0x000fd40000000000 */
[----:B------:R-:W-:-:S13]  /*0cc0*/  FSETP.GTU.AND P0, PT, |R13|, 1.469367938527859385e-39, PT ;  /* 0x001000000d00780b */ /* 0x000fda0003f0c200 */
[----:B------:R-:W-:Y:S05]  /*0cd0*/  @P0 BRA `(.L_x_11) ;  /* 0x0000000000940947 */ /* 0x000fea0003800000 */
[----:B------:R-:W-:Y:S01]  /*0ce0*/  DFMA R2, R14, -R2, R8 ;  /* 0x800000020e02722b */ /* 0x000fe20000000008 */
[----:B------:R-:W-:-:S09]  /*0cf0*/  IMAD.MOV.U32 R6, RZ, RZ, RZ ;  /* 0x000000ffff067224 */ /* 0x000fd200078e00ff */
[C---:B------:R-:W-:Y:S02]  /*0d00*/  FSETP.NEU.AND P0, PT, R3.reuse, RZ, PT ;  /* 0x000000ff0300720b */ /* 0x040fe40003f0d000 */
[----:B------:R-:W-:-:S04]  /*0d10*/  LOP3.LUT R5, R3, 0x80000000, R5, 0x48, !PT ;  /* 0x8000000003057812 */ /* 0x000fc800078e4805 */
[----:B------:R-:W-:-:S07]  /*0d20*/  LOP3.LUT R7, R5, R7, RZ, 0xfc, !PT ;  /* 0x0000000705077212 */ /* 0x000fce00078efcff */
[----:B------:R-:W-:Y:S05]  /*0d30*/  @!P0 BRA `(.L_x_11) ;  /* 0x00000000007c8947 */ /* 0x000fea0003800000 */
[----:B------:R-:W-:Y:S01]  /*0d40*/  IMAD.MOV R3, RZ, RZ, -R11 ;  /* 0x000000ffff037224 */ /* 0x000fe200078e0a0b */
[----:B------:R-:W-:Y:S01]  /*0d50*/  DMUL.RP R6, R14, R6 ;  /* 0x000000060e067228 */ /* 0x000fe20000008000 */
[----:B------:R-:W-:-:S06]  /*0d60*/  IMAD.MOV.U32 R2, RZ, RZ, RZ ;  /* 0x000000ffff027224 */ /* 0x000fcc00078e00ff */
[----:B------:R-:W-:-:S03]  /*0d70*/  DFMA R2, R12, -R2, R14 ;  /* 0x800000020c02722b */ /* 0x000fc6000000000e */
[----:B------:R-:W-:-:S03]  /*0d80*/  LOP3.LUT R5, R7, R5, RZ, 0x3c, !PT ;  /* 0x0000000507057212 */ /* 0x000fc600078e3cff */
[----:B------:R-:W-:-:S04]  /*0d90*/  IADD3 R2, PT, PT, -R11, -0x43300000, RZ ;  /* 0xbcd000000b027810 */ /* 0x000fc80007ffe1ff */
[----:B------:R-:W-:-:S04]  /*0da0*/  FSETP.NEU.AND P0, PT, |R3|, R2, PT ;  /* 0x000000020300720b */ /* 0x000fc80003f0d200 */
[----:B------:R-:W-:Y:S02]  /*0db0*/  FSEL R12, R6, R12, !P0 ;  /* 0x0000000c060c7208 */ /* 0x000fe40004000000 */
[----:B------:R-:W-:Y:S01]  /*0dc0*/  FSEL R13, R5, R13, !P0 ;  /* 0x0000000d050d7208 */ /* 0x000fe20004000000 */
[----:B------:R-:W-:Y:S06]  /*0dd0*/  BRA `(.L_x_11) ;  /* 0x0000000000547947 */ /* 0x000fec0003800000 */
.L_x_10:
[----:B------:R-:W-:-:S14]  /*0de0*/  DSETP.NAN.AND P0, PT, R6, R6, PT ;  /* 0x000000060600722a */ /* 0x000fdc0003f08000 */
[----:B------:R-:W-:Y:S05]  /*0df0*/  @P0 BRA `(.L_x_12) ;  /* 0x0000000000440947 */ /* 0x000fea0003800000 */
[----:B------:R-:W-:-:S14]  /*0e00*/  DSETP.NAN.AND P0, PT, R4, R4, PT ;  /* 0x000000040400722a */ /* 0x000fdc0003f08000 */
[----:B------:R-:W-:Y:S05]  /*0e10*/  @P0 BRA `(.L_x_13) ;  /* 0x0000000000300947 */ /* 0x000fea0003800000 */
[----:B------:R-:W-:Y:S01]  /*0e20*/  ISETP.NE.AND P0, PT, R21, R20, PT ;  /* 0x000000141500720c */ /* 0x000fe20003f05270 */
[----:B------:R-:W-:Y:S02]  /*0e30*/  IMAD.MOV.U32 R12, RZ, RZ, 0x0 ;  /* 0x00000000ff0c7424 */ /* 0x000fe400078e00ff */
[----:B------:R-:W-:-:S10]  /*0e40*/  IMAD.MOV.U32 R13, RZ, RZ, -0x80000 ;  /* 0xfff80000ff0d7424 */ /* 0x000fd400078e00ff */
[----:B------:R-:W-:Y:S05]  /*0e50*/  @!P0 BRA `(.L_x_11) ;  /* 0x0000000000348947 */ /* 0x000fea0003800000 */
[----:B------:R-:W-:Y:S02]  /*0e60*/  ISETP.NE.AND P0, PT, R21, 0x7ff00000, PT ;  /* 0x7ff000001500780c */ /* 0x000fe40003f05270 */
[----:B------:R-:W-:Y:S02]  /*0e70*/  LOP3.LUT R13, R7, 0x80000000, R5, 0x48, !PT ;  /* 0x80000000070d7812 */ /* 0x000fe400078e4805 */
[----:B------:R-:W-:-:S13]  /*0e80*/  ISETP.EQ.OR P0, PT, R20, RZ, !P0 ;  /* 0x000000ff1400720c */ /* 0x000fda0004702670 */
[----:B------:R-:W-:Y:S01]  /*0e90*/  @P0 LOP3.LUT R2, R13, 0x7ff00000, RZ, 0xfc, !PT ;  /* 0x7ff000000d020812 */ /* 0x000fe200078efcff */
[----:B------:R-:W-:Y:S02]  /*0ea0*/  @!P0 IMAD.MOV.U32 R12, RZ, RZ, RZ ;  /* 0x000000ffff0c8224 */ /* 0x000fe400078e00ff */
[----:B------:R-:W-:Y:S02]  /*0eb0*/  @P0 IMAD.MOV.U32 R12, RZ, RZ, RZ ;  /* 0x000000ffff0c0224 */ /* 0x000fe400078e00ff */
[----:B------:R-:W-:Y:S01]  /*0ec0*/  @P0 IMAD.MOV.U32 R13, RZ, RZ, R2 ;  /* 0x000000ffff0d0224 */ /* 0x000fe200078e0002 */
[----:B------:R-:W-:Y:S06]  /*0ed0*/  BRA `(.L_x_11) ;  /* 0x0000000000147947 */ /* 0x000fec0003800000 */
.L_x_13:
[----:B------:R-:W-:Y:S01]  /*0ee0*/  LOP3.LUT R13, R5, 0x80000, RZ, 0xfc, !PT ;  /* 0x00080000050d7812 */ /* 0x000fe200078efcff */
[----:B------:R-:W-:Y:S01]  /*0ef0*/  IMAD.MOV.U32 R12, RZ, RZ, R4 ;  /* 0x000000ffff0c7224 */ /* 0x000fe200078e0004 */
[----:B------:R-:W-:Y:S06]  /*0f00*/  BRA `(.L_x_11) ;  /* 0x0000000000087947 */ /* 0x000fec0003800000 */
.L_x_12:
[----:B------:R-:W-:Y:S01]  /*0f10*/  LOP3.LUT R13, R7, 0x80000, RZ, 0xfc, !PT ;  /* 0x00080000070d7812 */ /* 0x000fe200078efcff */
[----:B------:R-:W-:-:S07]  /*0f20*/  IMAD.MOV.U32 R12, RZ, RZ, R6 ;  /* 0x000000ffff0c7224 */ /* 0x000fce00078e0006 */
.L_x_11:
[----:B------:R-:W-:Y:S05]  /*0f30*/  BSYNC.RECONVERGENT B1 ;  /* 0x0000000000017941 */ /* 0x000fea0003800200 */
.L_x_9:
[----:B------:R-:W-:Y:S02]  /*0f40*/  IMAD.MOV.U32 R11, RZ, RZ, 0x0 ;  /* 0x00000000ff0b7424 */ /* 0x000fe400078e00ff */
[----:B------:R-:W-:Y:S02]  /*0f50*/  IMAD.MOV.U32 R2, RZ, RZ, R12 ;  /* 0x000000ffff027224 */ /* 0x000fe400078e000c */
[----:B------:R-:W-:Y:S01]  /*0f60*/  IMAD.MOV.U32 R3, RZ, RZ, R13 ;  /* 0x000000ffff037224 */ /* 0x000fe200078e000d */
[----:B------:R-:W-:Y:S06]  /*0f70*/  RET.REL.NODEC R10 `(_Z14vectorGaussianPKfPfifff) ;  /* 0xfffffff00a207950 */ /* 0x000fec0003c3ffff */
        .type           $_Z14vectorGaussianPKfPfifff$__internal_accurate_pow,@function
        .size           $_Z14vectorGaussianPKfPfifff$__internal_accurate_pow,(.L_x_25 - $_Z14vectorGaussianPKfPfifff$__internal_accurate_pow)
$_Z14vectorGaussianPKfPfifff$__internal_accurate_pow:
[----:B------:R-:W-:Y:S01]  /*0f80*/  ISETP.GT.U32.AND P0, PT, R3, 0xfffff, PT ;  /* 0x000fffff0300780c */ /* 0x000fe20003f04070 */
[----:B------:R-:W-:Y:S01]  /*0f90*/  IMAD.MOV.U32 R8, RZ, RZ, R16 ;  /* 0x000000ffff087224 */ /* 0x000fe200078e0010 */
[----:B------:R-:W-:Y:S01]  /*0fa0*/  UMOV UR6, 0x7d2cafe2 ;  /* 0x7d2cafe200067882 */ /* 0x000fe20000000000 */
[--C-:B------:R-:W-:Y:S01]  /*0fb0*/  IMAD.MOV.U32 R9, RZ, RZ, R3.reuse ;  /* 0x000000ffff097224 */ /* 0x100fe200078e0003 */
[----:B------:R-:W-:Y:S01]  /*0fc0*/  UMOV UR7, 0x3eb0f5ff ;  /* 0x3eb0f5ff00077882 */ /* 0x000fe20000000000 */
[--C-:B------:R-:W-:Y:S01]  /*0fd0*/  IMAD.MOV.U32 R10, RZ, RZ, R3.reuse ;  /* 0x000000ffff0a7224 */ /* 0x100fe200078e0003 */
[----:B------:R-:W-:Y:S01]  /*0fe0*/  SHF.R.U32.HI R3, RZ, 0x14, R3 ;  /* 0x00000014ff037819 */ /* 0x000fe20000011603 */
[----:B------:R-:W-:Y:S01]  /*0ff0*/  IMAD.MOV.U32 R22, RZ, RZ, RZ ;  /* 0x000000ffff167224 */ /* 0x000fe200078e00ff */
[----:B------:R-:W-:Y:S01]  /*1000*/  UMOV UR8, 0x3b39803f ;  /* 0x3b39803f00087882 */ /* 0x000fe20000000000 */
[----:B------:R-:W-:Y:S01]  /*1010*/  IMAD.MOV.U32 R14, RZ, RZ, 0x41ad3b5a ;  /* 0x41ad3b5aff0e7424 */ /* 0x000fe200078e00ff */
[----:B------:R-:W-:Y:S01]  /*1020*/  UMOV UR9, 0x3c7abc9e ;  /* 0x3c7abc9e00097882 */ /* 0x000fe20000000000 */
[----:B------:R-:W-:-:S02]  /*1030*/  IMAD.MOV.U32 R15, RZ, RZ, 0x3ed0f5d2 ;  /* 0x3ed0f5d2ff0f7424 */ /* 0x000fc400078e00ff */
[----:B------:R-:W-:-:S10]  /*1040*/  @!P0 DMUL R8, R8, 1.80143985094819840000e+16 ;  /* 0x4350000008088828 */ /* 0x000fd40000000000 */
[----:B------:R-:W-:Y:S01]  /*1050*/  @!P0 IMAD.MOV.U32 R10, RZ, RZ, R9 ;  /* 0x000000ffff0a8224 */ /* 0x000fe200078e0009 */
[----:B------:R-:W-:Y:S01]  /*1060*/  @!P0 LEA.HI R3, R9, 0xffffffca, RZ, 0xc ;  /* 0xffffffca09038811 */ /* 0x000fe200078f60ff */
[----:B------:R-:W-:-:S03]  /*1070*/  @!P0 IMAD.MOV.U32 R16, RZ, RZ, R8 ;  /* 0x000000ffff108224 */ /* 0x000fc600078e0008 */
[----:B------:R-:W-:Y:S01]  /*1080*/  LOP3.LUT R10, R10, 0x800fffff, RZ, 0xc0, !PT ;  /* 0x800fffff0a0a7812 */ /* 0x000fe200078ec0ff */
[----:B------:R-:W-:-:S03]  /*1090*/  VIADD R8, R3, 0xfffffc01 ;  /* 0xfffffc0103087836 */ /* 0x000fc60000000000 */
[----:B------:R-:W-:-:S04]  /*10a0*/  LOP3.LUT R17, R10, 0x3ff00000, RZ, 0xfc, !PT ;  /* 0x3ff000000a117812 */ /* 0x000fc800078efcff */
[----:B------:R-:W-:-:S13]  /*10b0*/  ISETP.GE.U32.AND P1, PT, R17, 0x3ff6a09f, PT ;  /* 0x3ff6a09f1100780c */ /* 0x000fda0003f26070 */
[----:B------:R-:W-:Y:S02]  /*10c0*/  @P1 VIADD R11, R17, 0xfff00000 ;  /* 0xfff00000110b1836 */ /* 0x000fe40000000000 */
[----:B------:R-:W-:Y:S02]  /*10d0*/  @P1 VIADD R8, R3, 0xfffffc02 ;  /* 0xfffffc0203081836 */ /* 0x000fe40000000000 */
[----:B------:R-:W-:-:S06]  /*10e0*/  @P1 IMAD.MOV.U32 R17, RZ, RZ, R11 ;  /* 0x000000ffff111224 */ /* 0x000fcc00078e000b */
[C---:B------:R-:W-:Y:S02]  /*10f0*/  DADD R12, R16.reuse, 1 ;  /* 0x3ff00000100c7429 */ /* 0x040fe40000000000 */
[----:B------:R-:W-:-:S04]  /*1100*/  DADD R16, R16, -1 ;  /* 0xbff0000010107429 */ /* 0x000fc80000000000 */
[----:B------:R-:W0:Y:S02]  /*1110*/  MUFU.RCP64H R23, R13 ;  /* 0x0000000d00177308 */ /* 0x000e240000001800 */
[----:B0-----:R-:W-:-:S08]  /*1120*/  DFMA R10, -R12, R22, 1 ;  /* 0x3ff000000c0a742b */ /* 0x001fd00000000116 */
[----:B------:R-:W-:-:S08]  /*1130*/  DFMA R10, R10, R10, R10 ;  /* 0x0000000a0a0a722b */ /* 0x000fd0000000000a */
[----:B------:R-:W-:-:S08]  /*1140*/  DFMA R22, R22, R10, R22 ;  /* 0x0000000a1616722b */ /* 0x000fd00000000016 */
[----:B------:R-:W-:-:S08]  /*1150*/  DMUL R10, R16, R22 ;  /* 0x00000016100a7228 */ /* 0x000fd00000000000 */
[----:B------:R-:W-:-:S08]  /*1160*/  DFMA R10, R16, R22, R10 ;  /* 0x00000016100a722b */ /* 0x000fd0000000000a */
[CC--:B------:R-:W-:Y:S02]  /*1170*/  DMUL R20, R10.reuse, R10.reuse ;  /* 0x0000000a0a147228 */ /* 0x0c0fe40000000000 */
[----:B------:R-:W-:-:S06]  /*1180*/  DMUL R26, R10, R10 ;  /* 0x0000000a0a1a7228 */ /* 0x000fcc0000000000 */
[----:B------:R-:W-:Y:S01]  /*1190*/  DFMA R12, R20, UR6, R14 ;  /* 0x00000006140c7c2b */ /* 0x000fe2000800000e */
[----:B------:R-:W-:Y:S01]  /*11a0*/  UMOV UR6, 0x75488a3f ;  /* 0x75488a3f00067882 */ /* 0x000fe20000000000 */
[----:B------:R-:W-:Y:S01]  /*11b0*/  UMOV UR7, 0x3ef3b20a ;  /* 0x3ef3b20a00077882 */ /* 0x000fe20000000000 */
[----:B------:R-:W-:-:S05]  /*11c0*/  DADD R14, R16, -R10 ;  /* 0x00000000100e7229 */ /* 0x000fca000000080a */
[----:B------:R-:W-:Y:S01]  /*11d0*/  DFMA R12, R20, R12, UR6 ;  /* 0x00000006140c7e2b */ /* 0x000fe2000800000c */
[----:B------:R-:W-:Y:S01]  /*11e0*/  UMOV UR6, 0xe4faecd5 ;  /* 0xe4faecd500067882 */ /* 0x000fe20000000000 */
[----:B------:R-:W-:Y:S01]  /*11f0*/  UMOV UR7, 0x3f1745cd ;  /* 0x3f1745cd00077882 */ /* 0x000fe20000000000 */
[----:B------:R-:W-:-:S05]  /*1200*/  DADD R14, R14, R14 ;  /* 0x000000000e0e7229 */ /* 0x000fca000000000e */
[----:B------:R-:W-:Y:S01]  /*1210*/  DFMA R12, R20, R12, UR6 ;  /* 0x00000006140c7e2b */ /* 0x000fe2000800000c */
[----:B------:R-:W-:Y:S01]  /*1220*/  UMOV UR6, 0x258a578b ;  /* 0x258a578b00067882 */ /* 0x000fe20000000000 */
[----:B------:R-:W-:Y:S01]  /*1230*/  UMOV UR7, 0x3f3c71c7 ;  /* 0x3f3c71c700077882 */ /* 0x000fe20000000000 */
[----:B------:R-:W-:-:S05]  /*1240*/  DFMA R14, R16, -R10, R14 ;  /* 0x8000000a100e722b */ /* 0x000fca000000000e */
[----:B------:R-:W-:Y:S01]  /*1250*/  DFMA R12, R20, R12, UR6 ;  /* 0x00000006140c7e2b */ /* 0x000fe2000800000c */
[----:B------:R-:W-:Y:S01]  /*1260*/  UMOV UR6, 0x9242b910 ;  /* 0x9242b91000067882 */ /* 0x000fe20000000000 */
[----:B------:R-:W-:Y:S01]  /*1270*/  UMOV UR7, 0x3f624924 ;  /* 0x3f62492400077882 */ /* 0x000fe20000000000 */
[----:B------:R-:W-:Y:S02]  /*1280*/  DMUL R14, R22, R14 ;  /* 0x0000000e160e7228 */ /* 0x000fe40000000000 */
[----:B------:R-:W-:-:S03]  /*1290*/  DFMA R22, R10, R10, -R26 ;  /* 0x0000000a0a16722b */ /* 0x000fc6000000081a */
[----:B------:R-:W-:Y:S01]  /*12a0*/  DFMA R12, R20, R12, UR6 ;  /* 0x00000006140c7e2b */ /* 0x000fe2000800000c */
[----:B------:R-:W-:Y:S01]  /*12b0*/  UMOV UR6, 0x99999dfb ;  /* 0x99999dfb00067882 */ /* 0x000fe20000000000 */
[----:B------:R-:W-:-:S06]  /*12c0*/  UMOV UR7, 0x3f899999 ;  /* 0x3f89999900077882 */ /* 0x000fcc0000000000 */
[----:B------:R-:W-:Y:S01]  /*12d0*/  DFMA R18, R20, R12, UR6 ;  /* 0x0000000614127e2b */ /* 0x000fe2000800000c */
[----:B------:R-:W-:Y:S01]  /*12e0*/  UMOV UR6, 0x55555555 ;  /* 0x5555555500067882 */ /* 0x000fe20000000000 */
[----:B------:R-:W-:-:S06]  /*12f0*/  UMOV UR7, 0x3fb55555 ;  /* 0x3fb5555500077882 */ /* 0x000fcc0000000000 */
[----:B------:R-:W-:-:S08]  /*1300*/  DFMA R12, R20, R18, UR6 ;  /* 0x00000006140c7e2b */ /* 0x000fd00008000012 */
[----:B------:R-:W-:Y:S01]  /*1310*/  DADD R16, -R12, UR6 ;  /* 0x000000060c107e29 */ /* 0x000fe20008000100 */
[----:B------:R-:W-:Y:S01]  /*1320*/  UMOV UR6, 0xb9e7b0 ;  /* 0x00b9e7b000067882 */ /* 0x000fe20000000000 */
[----:B------:R-:W-:-:S06]  /*1330*/  UMOV UR7, 0x3c46a4cb ;  /* 0x3c46a4cb00077882 */ /* 0x000fcc0000000000 */
[----:B------:R-:W-:Y:S02]  /*1340*/  DFMA R18, R20, R18, R16 ;  /* 0x000000121412722b */ /* 0x000fe40000000010 */
[----:B------:R-:W-:Y:S01]  /*1350*/  DMUL R16, R10, R26 ;  /* 0x0000001a0a107228 */ /* 0x000fe20000000000 */
[----:B------:R-:W-:Y:S02]  /*1360*/  VIADD R21, R15, 0x100000 ;  /* 0x001000000f157836 */ /* 0x000fe40000000000 */
[----:B------:R-:W-:-:S03]  /*1370*/  IMAD.MOV.U32 R20, RZ, RZ, R14 ;  /* 0x000000ffff147224 */ /* 0x000fc600078e000e */
[----:B------:R-:W-:Y:S01]  /*1380*/  DADD R18, R18, -UR6 ;  /* 0x8000000612127e29 */ /* 0x000fe20008000000 */
[----:B------:R-:W-:Y:S01]  /*1390*/  UMOV UR6, 0x80000000 ;  /* 0x8000000000067882 */ /* 0x000fe20000000000 */
[C---:B------:R-:W-:Y:S01]  /*13a0*/  DFMA R24, R10.reuse, R26, -R16 ;  /* 0x0000001a0a18722b */ /* 0x040fe20000000810 */
[----:B------:R-:W-:Y:S01]  /*13b0*/  UMOV UR7, 0x43300000 ;  /* 0x4330000000077882 */ /* 0x000fe20000000000 */
[----:B------:R-:W-:-:S04]  /*13c0*/  DFMA R20, R10, R20, R22 ;  /* 0x000000140a14722b */ /* 0x000fc80000000016 */
[----:B------:R-:W-:Y:S02]  /*13d0*/  DADD R22, R12, R18 ;  /* 0x000000000c167229 */ /* 0x000fe40000000012 */
[----:B------:R-:W-:-:S06]  /*13e0*/  DFMA R24, R14, R26, R24 ;  /* 0x0000001a0e18722b */ /* 0x000fcc0000000018 */
[----:B------:R-:W-:Y:S02]  /*13f0*/  DMUL R26, R22, R16 ;  /* 0x00000010161a7228 */ /* 0x000fe40000000000 */
[----:B------:R-:W-:Y:S02]  /*1400*/  DFMA R20, R10, R20, R24 ;  /* 0x000000140a14722b */ /* 0x000fe40000000018 */
[----:B------:R-:W-:-:S04]  /*1410*/  DADD R24, R12, -R22 ;  /* 0x000000000c187229 */ /* 0x000fc80000000816 */
[----:B------:R-:W-:-:S04]  /*1420*/  DFMA R12, R22, R16, -R26 ;  /* 0x00000010160c722b */ /* 0x000fc8000000081a */
[----:B------:R-:W-:-:S04]  /*1430*/  DADD R24, R18, R24 ;  /* 0x0000000012187229 */ /* 0x000fc80000000018 */
[----:B------:R-:W-:-:S08]  /*1440*/  DFMA R12, R22, R20, R12 ;  /* 0x00000014160c722b */ /* 0x000fd0000000000c */
[----:B------:R-:W-:-:S08]  /*1450*/  DFMA R24, R24, R16, R12 ;  /* 0x000000101818722b */ /* 0x000fd0000000000c */
[----:B------:R-:W-:-:S08]  /*1460*/  DADD R16, R26, R24 ;  /* 0x000000001a107229 */ /* 0x000fd00000000018 */
[--C-:B------:R-:W-:Y:S02]  /*1470*/  DADD R12, R10, R16.reuse ;  /* 0x000000000a0c7229 */ /* 0x100fe40000000010 */
[----:B------:R-:W-:-:S06]  /*1480*/  DADD R26, R26, -R16 ;  /* 0x000000001a1a7229 */ /* 0x000fcc0000000810 */
[----:B------:R-:W-:Y:S02]  /*1490*/  DADD R10, R10, -R12 ;  /* 0x000000000a0a7229 */ /* 0x000fe4000000080c */
[----:B------:R-:W-:-:S06]  /*14a0*/  DADD R26, R24, R26 ;  /* 0x00000000181a7229 */ /* 0x000fcc000000001a */
[----:B------:R-:W-:-:S08]  /*14b0*/  DADD R10, R16, R10 ;  /* 0x00000000100a7229 */ /* 0x000fd0000000000a */
[----:B------:R-:W-:-:S08]  /*14c0*/  DADD R10, R26, R10 ;  /* 0x000000001a0a7229 */ /* 0x000fd0000000000a */
[----:B------:R-:W-:Y:S01]  /*14d0*/  DADD R14, R14, R10 ;  /* 0x000000000e0e7229 */ /* 0x000fe2000000000a */
[----:B------:R-:W-:Y:S01]  /*14e0*/  LOP3.LUT R10, R8, 0x80000000, RZ, 0x3c, !PT ;  /* 0x80000000080a7812 */ /* 0x000fe200078e3cff */
[----:B------:R-:W-:-:S06]  /*14f0*/  IMAD.MOV.U32 R11, RZ, RZ, 0x43300000 ;  /* 0x43300000ff0b7424 */ /* 0x000fcc00078e00ff */
[----:B------:R-:W-:Y:S02]  /*1500*/  DADD R16, R12, R14 ;  /* 0x000000000c107229 */ /* 0x000fe4000000000e */
[----:B------:R-:W-:Y:S01]  /*1510*/  DADD R10, R10, -UR6 ;  /* 0x800000060a0a7e29 */ /* 0x000fe20008000000 */
[----:B------:R-:W-:Y:S01]  /*1520*/  UMOV UR6, 0xfefa39ef ;  /* 0xfefa39ef00067882 */ /* 0x000fe20000000000 */
[----:B------:R-:W-:-:S04]  /*1530*/  UMOV UR7, 0x3fe62e42 ;  /* 0x3fe62e4200077882 */ /* 0x000fc80000000000 */
[--C-:B------:R-:W-:Y:S02]  /*1540*/  DADD R12, R12, -R16.reuse ;  /* 0x000000000c0c7229 */ /* 0x100fe40000000810 */
[----:B------:R-:W-:-:S06]  /*1550*/  DFMA R8, R10, UR6, R16 ;  /* 0x000000060a087c2b */ /* 0x000fcc0008000010 */
[----:B------:R-:W-:Y:S02]  /*1560*/  DADD R12, R14, R12 ;  /* 0x000000000e0c7229 */ /* 0x000fe4000000000c */
[----:B------:R-:W-:-:S08]  /*1570*/  DFMA R18, R10, -UR6, R8 ;  /* 0x800000060a127c2b */ /* 0x000fd00008000008 */
[----:B------:R-:W-:-:S08]  /*1580*/  DADD R18, -R16, R18 ;  /* 0x0000000010127229 */ /* 0x000fd00000000112 */
[----:B------:R-:W-:-:S08]  /*1590*/  DADD R12, R12, -R18 ;  /* 0x000000000c0c7229 */ /* 0x000fd00000000812 */
[----:B------:R-:W-:-:S08]  /*15a0*/  DFMA R12, R10, UR8, R12 ;  /* 0x000000080a0c7c2b */ /* 0x000fd0000800000c */
[----:B------:R-:W-:-:S08]  /*15b0*/  DADD R10, R8, R12 ;  /* 0x00000000080a7229 */ /* 0x000fd0000000000c */
[----:B------:R-:W-:Y:S02]  /*15c0*/  DADD R14, R8, -R10 ;  /* 0x00000000080e7229 */ /* 0x000fe4000000080a */
[----:B------:R-:W-:-:S06]  /*15d0*/  DMUL R8, R10, 2 ;  /* 0x400000000a087828 */ /* 0x000fcc0000000000 */
[----:B------:R-:W-:Y:S02]  /*15e0*/  DADD R14, R12, R14 ;  /* 0x000000000c0e7229 */ /* 0x000fe4000000000e */
[----:B------:R-:W-:Y:S01]  /*15f0*/  DFMA R10, R10, 2, -R8 ;  /* 0x400000000a0a782b */ /* 0x000fe20000000808 */
[----:B------:R-:W-:Y:S02]  /*1600*/  IMAD.MOV.U32 R12, RZ, RZ, 0x652b82fe ;  /* 0x652b82feff0c7424 */ /* 0x000fe400078e00ff */
[----:B------:R-:W-:-:S05]  /*1610*/  IMAD.MOV.U32 R13, RZ, RZ, 0x3ff71547 ;  /* 0x3ff71547ff0d7424 */ /* 0x000fca00078e00ff */
[----:B------:R-:W-:-:S08]  /*1620*/  DFMA R14, R14, 2, R10 ;  /* 0x400000000e0e782b */ /* 0x000fd0000000000a */
[----:B------:R-:W-:-:S08]  /*1630*/  DADD R10, R8, R14 ;  /* 0x00000000080a7229 */ /* 0x000fd0000000000e */
[----:B------:R-:W-:Y:S02]  /*1640*/  DFMA R12, R10, R12, 6.75539944105574400000e+15 ;  /* 0x433800000a0c742b */ /* 0x000fe4000000000c */
[----:B------:R-:W-:Y:S01]  /*1650*/  FSETP.GEU.AND P0, PT, |R11|, 4.1917929649353027344, PT ;  /* 0x4086232b0b00780b */ /* 0x000fe20003f0e200 */
[----:B------:R-:W-:-:S05]  /*1660*/  DADD R8, R8, -R10 ;  /* 0x0000000008087229 */ /* 0x000fca000000080a */
[----:B------:R-:W-:-:S03]  /*1670*/  DADD R16, R12, -6.75539944105574400000e+15 ;  /* 0xc33800000c107429 */ /* 0x000fc60000000000 */
[----:B------:R-:W-:-:S05]  /*1680*/  DADD R14, R14, R8 ;  /* 0x000000000e0e7229 */ /* 0x000fca0000000008 */
        /* <DEDUP_REMOVED lines=42> */
[----:B------:R-:W-:Y:S02]  /*1930*/  @!P1 LEA.HI R3, R12, R12, RZ, 0x1 ;  /* 0x0000000c0c039211 */ /* 0x000fe400078f08ff */
[----:B------:R-:W-:Y:S02]  /*1940*/  FSEL R9, R9, RZ, P0 ;  /* 0x000000ff09097208 */ /* 0x000fe40000000000 */
[----:B------:R-:W-:-:S05]  /*1950*/  @!P1 SHF.R.S32.HI R3, RZ, 0x1, R3 ;  /* 0x00000001ff039819 */ /* 0x000fca0000011403 */
[----:B------:R-:W-:Y:S02]  /*1960*/  @!P1 IMAD.IADD R10, R12, 0x1, -R3 ;  /* 0x000000010c0a9824 */ /* 0x000fe400078e0a03 */
[----:B------:R-:W-:-:S03]  /*1970*/  @!P1 IMAD R17, R3, 0x100000, R17 ;  /* 0x0010000003119824 */ /* 0x000fc600078e0211 */
[----:B------:R-:W-:Y:S01]  /*1980*/  @!P1 LEA R11, R10, 0x3ff00000, 0x14 ;  /* 0x3ff000000a0b9811 */ /* 0x000fe200078ea0ff */
[----:B------:R-:W-:-:S06]  /*1990*/  @!P1 IMAD.MOV.U32 R10, RZ, RZ, RZ ;  /* 0x000000ffff0a9224 */ /* 0x000fcc00078e00ff */
[----:B------:R-:W-:-:S11]  /*19a0*/  @!P1 DMUL R8, R16, R10 ;  /* 0x0000000a10089228 */ /* 0x000fd60000000000 */
.L_x_14:
[----:B------:R-:W-:Y:S01]  /*19b0*/  DFMA R14, R14, R8, R8 ;  /* 0x000000080e0e722b */ /* 0x000fe20000000008 */
[----:B------:R-:W-:Y:S01]  /*19c0*/  IMAD.MOV.U32 R3, RZ, RZ, 0x0 ;  /* 0x00000000ff037424 */ /* 0x000fe200078e00ff */
[----:B------:R-:W-:-:S08]  /*19d0*/  DSETP.NEU.AND P0, PT, |R8|, +INF , PT ;  /* 0x7ff000000800742a */ /* 0x000fd00003f0d200 */
[----:B------:R-:W-:Y:S02]  /*19e0*/  FSEL R8, R8, R14, !P0 ;  /* 0x0000000e08087208 */ /* 0x000fe40004000000 */
[----:B------:R-:W-:Y:S01]  /*19f0*/  FSEL R9, R9, R15, !P0 ;  /* 0x0000000f09097208 */ /* 0x000fe20004000000 */
[----:B------:R-:W-:Y:S06]  /*1a00*/  RET.REL.NODEC R2 `(_Z14vectorGaussianPKfPfifff) ;  /* 0xffffffe4027c7950 */ /* 0x000fec0003c3ffff */
.L_x_15:
[----:B------:R-:W-:-:S00]  /*1a10*/  BRA `(.L_x_15) ;  /* 0xfffffffc00fc7947 */ /* 0x000fc0000383ffff */
[----:B------:R-:W-:-:S00]  /*1a20*/  NOP ;  /* 0x0000000000007918 */ /* 0x000fc00000000000 */
        /* <DEDUP_REMOVED lines=13> */
.L_x_25:


//--------------------- .text._Z9vectorMaxPKfPfi  --------------------------
	.section	.text._Z9vectorMaxPKfPfi,"ax",@progbits
	.align	128
        .global         _Z9vectorMaxPKfPfi
        .type           _Z9vectorMaxPKfPfi,@function
        .size           _Z9vectorMaxPKfPfi,(.L_x_28 - _Z9vectorMaxPKfPfi)
        .other          _Z9vectorMaxPKfPfi,@"STO_CUDA_ENTRY STV_DEFAULT"
_Z9vectorMaxPKfPfi:
.text._Z9vectorMaxPKfPfi:
        /* <DEDUP_REMOVED lines=9> */
[----:B------:R-:W1:Y:S07]  /*0090*/  LDCU.64 UR4, c[0x0][0x358] ;  /* 0x00006b00ff0477ac */ /* 0x000e6e0008000a00 */
[----:B------:R-:W2:Y:S01]  /*00a0*/  LDC.64 R4, c[0x0][0x388] ;  /* 0x0000e200ff047b82 */ /* 0x000ea20000000a00 */
[----:B0-----:R-:W-:-:S06]  /*00b0*/  IMAD.WIDE R2, R7, 0x4, R2 ;  /* 0x0000000407027825 */ /* 0x001fcc00078e0202 */
[----:B-1----:R0:W5:Y:S04]  /*00c0*/  LDG.E R3, desc[UR4][R2.64] ;  /* 0x0000000402037981 */ /* 0x002168000c1e1900 */
[----:B--2---:R0:W5:Y:S02]  /*00d0*/  LDG.E R6, desc[UR4][R4.64] ;  /* 0x0000000404067981 */ /* 0x004164000c1e1900 */
.L_x_16:
[----:B-----5:R-:W-:Y:S01]  /*00e0*/  FMNMX R7, R3, R6, !PT ;  /* 0x0000000603077209 */ /* 0x020fe20007800000 */
[----:B------:R-:W-:Y:S05]  /*00f0*/  YIELD ;  /* 0x0000000000007946 */ /* 0x000fea0003800000 */
[----:B------:R-:W2:Y:S02]  /*0100*/  ATOMG.E.CAS.STRONG.GPU PT, R7, [R4], R6, R7 ;  /* 0x00000006040773a9 */ /* 0x000ea400001ee107 */
[-C--:B--2---:R-:W-:Y:S02]  /*0110*/  ISETP.NE.AND P0, PT, R6, R7.reuse, PT ;  /* 0x000000070600720c */ /* 0x084fe40003f05270 */
[----:B------:R-:W-:-:S11]  /*0120*/  MOV R6, R7 ;  /* 0x0000000700067202 */ /* 0x000fd60000000f00 */
[----:B------:R-:W-:Y:S05]  /*0130*/  @P0 BRA `(.L_x_16) ;  /* 0xfffffffc00e80947 */ /* 0x000fea000383ffff */
[----:B------:R-:W-:Y:S05]  /*0140*/  EXIT ;  /* 0x000000000000794d */ /* 0x000fea0003800000 */
.L_x_17:
        /* <DEDUP_REMOVED lines=11> */
.L_x_28:


//--------------------- .text._Z9vectorStdPKfPfS1_i --------------------------
	.section	.text._Z9vectorStdPKfPfS1_i,"ax",@progbits
	.align	128
        .global         _Z9vectorStdPKfPfS1_i
        .type           _Z9vectorStdPKfPfS1_i,@function
        .size           _Z9vectorStdPKfPfS1_i,(.L_x_26 - _Z9vectorStdPKfPfS1_i)
        .other          _Z9vectorStdPKfPfS1_i,@"STO_CUDA_ENTRY STV_DEFAULT"
_Z9vectorStdPKfPfS1_i:
.text._Z9vectorStdPKfPfS1_i:
        /* <DEDUP_REMOVED lines=12> */
[----:B-1----:R-:W3:Y:S04]  /*00c0*/  LDG.E R4, desc[UR4][R4.64] ;  /* 0x0000000404047981 */ /* 0x002ee8000c1e1900 */
[----:B--2---:R-:W3:Y:S01]  /*00d0*/  LDG.E R7, desc[UR4][R6.64] ;  /* 0x0000000406077981 */ /* 0x004ee2000c1e1900 */
[----:B------:R-:W-:Y:S01]  /*00e0*/  BSSY.RECONVERGENT B0, `(.L_x_18) ;  /* 0x0000005000007945 */ /* 0x000fe20003800200 */
[----:B------:R-:W-:Y:S01]  /*00f0*/  MOV R0, 0x130 ;  /* 0x0000013000007802 */ /* 0x000fe20000000f00 */
[----:B---3--:R-:W-:-:S04]  /*0100*/  FADD R10, R4, -R7 ;  /* 0x80000007040a7221 */ /* 0x008fc80000000000 */
[----:B------:R0:W1:Y:S03]  /*0110*/  F2F.F64.F32 R2, R10 ;  /* 0x0000000a00027310 */ /* 0x0000660000201800 */
[----:B01----:R-:W-:Y:S05]  /*0120*/  CALL.REL.NOINC `($_Z9vectorStdPKfPfS1_i$__internal_accurate_pow) ;  /* 0x00000000005c7944 */ /* 0x003fea0003c00000 */
[----:B------:R-:W-:Y:S05]  /*0130*/  BSYNC.RECONVERGENT B0 ;  /* 0x0000000000007941 */ /* 0x000fea0003800200 */
.L_x_18:
[----:B------:R-:W-:Y:S01]  /*0140*/  DADD R4, R2, 2 ;  /* 0x4000000002047429 */ /* 0x000fe20000000000 */
[----:B------:R-:W0:Y:S01]  /*0150*/  LDC.64 R6, c[0x0][0x388] ;  /* 0x0000e200ff067b82 */ /* 0x000e220000000a00 */
[----:B------:R-:W-:Y:S01]  /*0160*/  FSETP.NEU.AND P0, PT, R10, RZ, PT ;  /* 0x000000ff0a00720b */ /* 0x000fe20003f0d000 */
[----:B------:R-:W-:Y:S07]  /*0170*/  BSSY.RECONVERGENT B0, `(.L_x_19) ;  /* 0x000000d000007945 */ /* 0x000fee0003800200 */
        /* <DEDUP_REMOVED lines=12> */
.L_x_20:
[----:B------:R-:W-:Y:S05]  /*0240*/  BSYNC.RECONVERGENT B0 ;  /* 0x0000000000007941 */ /* 0x000fea0003800200 */
.L_x_19:
[----:B------:R-:W1:Y:S01]  /*0250*/  F2F.F32.F64 R4, R4 ;  /* 0x0000000400047310 */ /* 0x000e620000301000 */
[----:B------:R-:W-:-:S04]  /*0260*/  FSETP.NEU.AND P0, PT, R10, 1, PT ;  /* 0x3f8000000a00780b */ /* 0x000fc80003f0d000 */
[----:B-1----:R-:W-:-:S05]  /*0270*/  FSEL R3, R4, 1, P0 ;  /* 0x3f80000004037808 */ /* 0x002fca0000000000 */
[----:B0-----:R-:W-:Y:S01]  /*0280*/  REDG.E.ADD.F32.FTZ.RN.STRONG.GPU desc[UR4][R6.64], R3 ;  /* 0x00000003060079a6 */ /* 0x001fe2000c12f304 */
[----:B------:R-:W-:Y:S05]  /*0290*/  EXIT ;  /* 0x000000000000794d */ /* 0x000fea0003800000 */
        .type           $_Z9vectorStdPKfPfS1_i$__internal_accurate_pow,@function
        .size           $_Z9vectorStdPKfPfS1_i$__internal_accurate_pow,(.L_x_26 - $_Z9vectorStdPKfPfS1_i$__internal_accurate_pow)
$_Z9vectorStdPKfPfS1_i$__internal_accurate_pow:
[----:B------:R-:W-:Y:S01]  /*02a0*/  DADD R4, -RZ, |R2| ;  /* 0x00000000ff047229 */ /* 0x000fe20000000502 */
[----:B------:R-:W-:Y:S01]  /*02b0*/  MOV R14, RZ ;  /* 0x000000ff000e7202 */ /* 0x000fe20000000f00 */
[----:B------:R-:W-:Y:S01]  /*02c0*/  IMAD.MOV.U32 R18, RZ, RZ, 0x41ad3b5a ;  /* 0x41ad3b5aff127424 */ /* 0x000fe200078e00ff */
[----:B------:R-:W-:Y:S01]  /*02d0*/  UMOV UR6, 0x7d2cafe2 ;  /* 0x7d2cafe200067882 */ /* 0x000fe20000000000 */
[----:B------:R-:W-:Y:S01]  /*02e0*/  IMAD.MOV.U32 R19, RZ, RZ, 0x3ed0f5d2 ;  /* 0x3ed0f5d2ff137424 */ /* 0x000fe200078e00ff */
[----:B------:R-:W-:Y:S01]  /*02f0*/  UMOV UR7, 0x3eb0f5ff ;  /* 0x3eb0f5ff00077882 */ /* 0x000fe20000000000 */
[----:B------:R-:W-:Y:S01]  /*0300*/  UMOV UR8, 0x3b39803f ;  /* 0x3b39803f00087882 */ /* 0x000fe20000000000 */
[----:B------:R-:W-:-:S03]  /*0310*/  UMOV UR9, 0x3c7abc9e ;  /* 0x3c7abc9e00097882 */ /* 0x000fc60000000000 */
[----:B------:R-:W-:Y:S01]  /*0320*/  ISETP.GT.U32.AND P0, PT, R5, 0xfffff, PT ;  /* 0x000fffff0500780c */ /* 0x000fe20003f04070 */
[----:B------:R-:W-:-:S12]  /*0330*/  IMAD.MOV.U32 R6, RZ, RZ, R5 ;  /* 0x000000ffff067224 */ /* 0x000fd800078e0005 */
[----:B------:R-:W-:-:S10]  /*0340*/  @!P0 DMUL R22, R4, 1.80143985094819840000e+16 ;  /* 0x4350000004168828 */ /* 0x000fd40000000000 */
[----:B------:R-:W-:Y:S01]  /*0350*/  @!P0 MOV R6, R23 ;  /* 0x0000001700068202 */ /* 0x000fe20000000f00 */
[----:B------:R-:W-:-:S03]  /*0360*/  @!P0 IMAD.MOV.U32 R4, RZ, RZ, R22 ;  /* 0x000000ffff048224 */ /* 0x000fc600078e0016 */
[----:B------:R-:W-:Y:S01]  /*0370*/  LOP3.LUT R6, R6, 0x800fffff, RZ, 0xc0, !PT ;  /* 0x800fffff06067812 */ /* 0x000fe200078ec0ff */
[----:B------:R-:W-:Y:S01]  /*0380*/  IMAD.MOV.U32 R12, RZ, RZ, R4 ;  /* 0x000000ffff0c7224 */ /* 0x000fe200078e0004 */
[----:B------:R-:W-:Y:S02]  /*0390*/  SHF.R.U32.HI R4, RZ, 0x14, R5 ;  /* 0x00000014ff047819 */ /* 0x000fe40000011605 */
[----:B------:R-:W-:Y:S02]  /*03a0*/  LOP3.LUT R13, R6, 0x3ff00000, RZ, 0xfc, !PT ;  /* 0x3ff00000060d7812 */ /* 0x000fe400078efcff */
[----:B------:R-:W-:Y:S02]  /*03b0*/  @!P0 LEA.HI R4, R23, 0xffffffca, RZ, 0xc ;  /* 0xffffffca17048811 */ /* 0x000fe400078f60ff */
[----:B------:R-:W-:Y:S02]  /*03c0*/  ISETP.GE.U32.AND P1, PT, R13, 0x3ff6a09f, PT ;  /* 0x3ff6a09f0d00780c */ /* 0x000fe40003f26070 */
[----:B------:R-:W-:-:S11]  /*03d0*/  IADD3 R5, PT, PT, R4, -0x3ff, RZ ;  /* 0xfffffc0104057810 */ /* 0x000fd60007ffe0ff */
[----:B------:R-:W-:Y:S02]  /*03e0*/  @P1 VIADD R7, R13, 0xfff00000 ;  /* 0xfff000000d071836 */ /* 0x000fe40000000000 */
[----:B------:R-:W-:Y:S02]  /*03f0*/  @P1 VIADD R5, R4, 0xfffffc02 ;  /* 0xfffffc0204051836 */ /* 0x000fe40000000000 */
[----:B------:R-:W-:-:S03]  /*0400*/  @P1 IMAD.MOV.U32 R13, RZ, RZ, R7 ;  /* 0x000000ffff0d1224 */ /* 0x000fc600078e0007 */
[----:B------:R-:W-:Y:S01]  /*0410*/  LOP3.LUT R4, R5, 0x80000000, RZ, 0x3c, !PT ;  /* 0x8000000005047812 */ /* 0x000fe200078e3cff */
[----:B------:R-:W-:Y:S02]  /*0420*/  IMAD.MOV.U32 R5, RZ, RZ, 0x43300000 ;  /* 0x43300000ff057424 */ /* 0x000fe400078e00ff */
        /* <DEDUP_REMOVED lines=8> */
[----:B------:R-:W-:Y:S02]  /*04b0*/  DMUL R16, R6, R6 ;  /* 0x0000000606107228 */ /* 0x000fe40000000000 */
[----:B------:R-:W-:-:S06]  /*04c0*/  DADD R20, R12, -R6 ;  /* 0x000000000c147229 */ /* 0x000fcc0000000806 */
[----:B------:R-:W-:Y:S01]  /*04d0*/  DFMA R8, R16, UR6, R18 ;  /* 0x0000000610087c2b */ /* 0x000fe20008000012 */
[----:B------:R-:W-:Y:S01]  /*04e0*/  UMOV UR6, 0x75488a3f ;  /* 0x75488a3f00067882 */ /* 0x000fe20000000000 */
[----:B------:R-:W-:Y:S01]  /*04f0*/  UMOV UR7, 0x3ef3b20a ;  /* 0x3ef3b20a00077882 */ /* 0x000fe20000000000 */
[----:B------:R-:W-:-:S05]  /*0500*/  DADD R20, R20, R20 ;  /* 0x0000000014147229 */ /* 0x000fca0000000014 */
[----:B------:R-:W-:Y:S01]  /*0510*/  DFMA R8, R16, R8, UR6 ;  /* 0x0000000610087e2b */ /* 0x000fe20008000008 */
[----:B------:R-:W-:Y:S01]  /*0520*/  UMOV UR6, 0xe4faecd5 ;  /* 0xe4faecd500067882 */ /* 0x000fe20000000000 */
[----:B------:R-:W-:Y:S01]  /*0530*/  UMOV UR7, 0x3f1745cd ;  /* 0x3f1745cd00077882 */ /* 0x000fe20000000000 */
[-C--:B------:R-:W-:Y:S02]  /*0540*/  DFMA R20, R12, -R6.reuse, R20 ;  /* 0x800000060c14722b */ /* 0x080fe40000000014 */
[----:B------:R-:W-:-:S03]  /*0550*/  DMUL R12, R6, R6 ;  /* 0x00000006060c7228 */ /* 0x000fc60000000000 */
[----:B------:R-:W-:Y:S01]  /*0560*/  DFMA R8, R16, R8, UR6 ;  /* 0x0000000610087e2b */ /* 0x000fe20008000008 */
[----:B------:R-:W-:Y:S01]  /*0570*/  UMOV UR6, 0x258a578b ;  /* 0x258a578b00067882 */ /* 0x000fe20000000000 */
[----:B------:R-:W-:Y:S01]  /*0580*/  UMOV UR7, 0x3f3c71c7 ;  /* 0x3f3c71c700077882 */ /* 0x000fe20000000000 */
[----:B------:R-:W-:-:S05]  /*0590*/  DMUL R14, R14, R20 ;  /* 0x000000140e0e7228 */ /* 0x000fca0000000000 */
        /* <DEDUP_REMOVED lines=14> */
[C---:B------:R-:W-:Y:S01]  /*0680*/  DMUL R16, R6.reuse, R12 ;  /* 0x0000000c06107228 */ /* 0x040fe20000000000 */
[----:B------:R-:W-:Y:S01]  /*0690*/  VIADD R19, R15, 0x100000 ;  /* 0x001000000f137836 */ /* 0x000fe20000000000 */
[----:B------:R-:W-:Y:S01]  /*06a0*/  DFMA R24, R6, R6, -R12 ;  /* 0x000000060618722b */ /* 0x000fe2000000080c */
        /* <DEDUP_REMOVED lines=22> */
[----:B------:R-:W-:Y:S02]  /*0810*/  DADD R6, R14, R6 ;  /* 0x000000000e067229 */ /* 0x000fe40000000006 */
[----:B------:R-:W-:Y:S01]  /*0820*/  DADD R14, R4, -UR6 ;  /* 0x80000006040e7e29 */ /* 0x000fe20008000000 */
[----:B------:R-:W-:Y:S01]  /*0830*/  UMOV UR6, 0xfefa39ef ;  /* 0xfefa39ef00067882 */ /* 0x000fe20000000000 */
[----:B------:R-:W-:-:S04]  /*0840*/  UMOV UR7, 0x3fe62e42 ;  /* 0x3fe62e4200077882 */ /* 0x000fc80000000000 */
[----:B------:R-:W-:-:S08]  /*0850*/  DADD R12, R8, R6 ;  /* 0x00000000080c7229 */ /* 0x000fd00000000006 */
[--C-:B------:R-:W-:Y:S02]  /*0860*/  DFMA R4, R14, UR6, R12.reuse ;  /* 0x000000060e047c2b */ /* 0x100fe4000800000c */
[----:B------:R-:W-:-:S06]  /*0870*/  DADD R8, R8, -R12 ;  /* 0x0000000008087229 */ /* 0x000fcc000000080c */
[----:B------:R-:W-:Y:S02]  /*0880*/  DFMA R16, R14, -UR6, R4 ;  /* 0x800000060e107c2b */ /* 0x000fe40008000004 */
[----:B------:R-:W-:-:S06]  /*0890*/  DADD R8, R6, R8 ;  /* 0x0000000006087229 */ /* 0x000fcc0000000008 */
        /* <DEDUP_REMOVED lines=22> */
[----:B------:R-:W-:Y:S01]  /*0a00*/  MOV R16, 0xfca213ea ;  /* 0xfca213ea00107802 */ /* 0x000fe20000000f00 */
[----:B------:R-:W-:Y:S01]  /*0a10*/  IMAD.MOV.U32 R17, RZ, RZ, 0x3e928af3 ;  /* 0x3e928af3ff117424 */ /* 0x000fe200078e00ff */
[----:B------:R-:W-:-:S05]  /*0a20*/  UMOV UR7, 0x3e5ade15 ;  /* 0x3e5ade1500077882 */ /* 0x000fca0000000000 */
        /* <DEDUP_REMOVED lines=34> */
[----:B------:R-:W-:-:S04]  /*0c50*/  @!P1 LEA.HI R4, R8, R8, RZ, 0x1 ;  /* 0x0000000808049211 */ /* 0x000fc800078f08ff */
[----:B------:R-:W-:Y:S02]  /*0c60*/  @!P1 SHF.R.S32.HI R7, RZ, 0x1, R4 ;  /* 0x00000001ff079819 */ /* 0x000fe40000011404 */
[----:B------:R-:W-:Y:S02]  /*0c70*/  FSEL R4, R16, RZ, P0 ;  /* 0x000000ff10047208 */ /* 0x000fe40000000000 */
[----:B------:R-:W-:Y:S01]  /*0c80*/  @!P1 LEA R15, R7, R15, 0x14 ;  /* 0x0000000f070f9211 */ /* 0x000fe200078ea0ff */
[----:B------:R-:W-:-:S05]  /*0c90*/  @!P1 IMAD.IADD R6, R8, 0x1, -R7 ;  /* 0x0000000108069824 */ /* 0x000fca00078e0a07 */
[----:B------:R-:W-:Y:S01]  /*0ca0*/  @!P1 LEA R7, R6, 0x3ff00000, 0x14 ;  /* 0x3ff0000006079811 */ /* 0x000fe200078ea0ff */
[----:B------:R-:W-:-:S06]  /*0cb0*/  @!P1 IMAD.MOV.U32 R6, RZ, RZ, RZ ;  /* 0x000000ffff069224 */ /* 0x000fcc00078e00ff */
[----:B------:R-:W-:-:S11]  /*0cc0*/  @!P1 DMUL R4, R14, R6 ;  /* 0x000000060e049228 */ /* 0x000fd60000000000 */
.L_x_21:
[----:B------:R-:W-:Y:S02]  /*0cd0*/  DFMA R6, R12, R4, R4 ;  /* 0x000000040c06722b */ /* 0x000fe40000000004 */
[----:B------:R-:W-:-:S08]  /*0ce0*/  DSETP.NEU.AND P0, PT, |R4|, +INF , PT ;  /* 0x7ff000000400742a */ /* 0x000fd00003f0d200 */
[----:B------:R-:W-:Y:S01]  /*0cf0*/  FSEL R8, R4, R6, !P0 ;  /* 0x0000000604087208 */ /* 0x000fe20004000000 */
[----:B------:R-:W-:Y:S01]  /*0d00*/  IMAD.MOV.U32 R4, RZ, RZ, R0 ;  /* 0x000000ffff047224 */ /* 0x000fe200078e0000 */
[----:B------:R-:W-:Y:S01]  /*0d10*/  FSEL R9, R5, R7, !P0 ;  /* 0x0000000705097208 */ /* 0x000fe20004000000 */
[----:B------:R-:W-:-:S04]  /*0d20*/  IMAD.MOV.U32 R5, RZ, RZ, 0x0 ;  /* 0x00000000ff057424 */ /* 0x000fc800078e00ff */
[----:B------:R-:W-:Y:S05]  /*0d30*/  RET.REL.NODEC R4 `(_Z9vectorStdPKfPfS1_i) ;  /* 0xfffffff004b07950 */ /* 0x000fea0003c3ffff */
.L_x_22:
        /* <DEDUP_REMOVED lines=12> */
.L_x_26:


//--------------------- .text._Z10vectorMeanPKfPfi --------------------------
	.section	.text._Z10vectorMeanPKfPfi,"ax",@progbits
	.align	128
        .global         _Z10vectorMeanPKfPfi
        .type           _Z10vectorMeanPKfPfi,@function
        .size           _Z10vectorMeanPKfPfi,(.L_x_30 - _Z10vectorMeanPKfPfi)
        .other          _Z10vectorMeanPKfPfi,@"STO_CUDA_ENTRY STV_DEFAULT"
_Z10vectorMeanPKfPfi:
.text._Z10vectorMeanPKfPfi:
        /* <DEDUP_REMOVED lines=10> */
[----:B0-----:R-:W-:-:S06]  /*00a0*/  IMAD.WIDE R2, R5, 0x4, R2 ;  /* 0x0000000405027825 */ /* 0x001fcc00078e0202 */
[----:B-1----:R-:W2:Y:S01]  /*00b0*/  LDG.E R3, desc[UR4][R2.64] ;  /* 0x0000000402037981 */ /* 0x002ea2000c1e1900 */
[----:B------:R-:W2:Y:S03]  /*00c0*/  LDC.64 R4, c[0x0][0x388] ;  /* 0x0000e200ff047b82 */ /* 0x000ea60000000a00 */
[----:B--2---:R-:W-:Y:S01]  /*00d0*/  REDG.E.ADD.F32.FTZ.RN.STRONG.GPU desc[UR4][R4.64], R3 ;  /* 0x00000003040079a6 */ /* 0x004fe2000c12f304 */
[----:B------:R-:W-:Y:S05]  /*00e0*/  EXIT ;  /* 0x000000000000794d */ /* 0x000fea0003800000 */
.L_x_23:
        /* <DEDUP_REMOVED lines=9> */
.L_x_30:


//--------------------- .nv.shared.reserved.0     --------------------------
	.section	.nv.shared.reserved.0,"aw",@nobits
	.weak		__nv_reservedSMEM_offset_0_alias
	.size		__nv_reservedSMEM_offset_0_alias, 0, 64
	.other		__nv_reservedSMEM_offset_0_alias,@"STO_CUDA_RESERVED_SHARED STV_DEFAULT"
__nv_reservedSMEM_offset_0_alias:
	.zero		0
	.zero		64


//--------------------- .nv.constant0._Z14vectorGaussianPKfPfifff --------------------------
	.section	.nv.constant0._Z14vectorGaussianPKfPfifff,"a",@progbits
	.sectionflags	@""
	.align	4
.nv.constant0._Z14vectorGaussianPKfPfifff:
	.zero		928


//--------------------- .nv.constant0._Z9vectorMaxPKfPfi --------------------------
	.section	.nv.constant0._Z9vectorMaxPKfPfi,"a",@progbits
	.sectionflags	@""
	.align	4
.nv.constant0._Z9vectorMaxPKfPfi:
	.zero		916


//--------------------- .nv.constant0._Z9vectorStdPKfPfS1_i --------------------------
	.section	.nv.constant0._Z9vectorStdPKfPfS1_i,"a",@progbits
	.sectionflags	@""
	.align	4
.nv.constant0._Z9vectorStdPKfPfS1_i:
	.zero		924


//--------------------- .nv.constant0._Z10vectorMeanPKfPfi --------------------------
	.section	.nv.constant0._Z10vectorMeanPKfPfi,"a",@progbits
	.sectionflags	@""
	.align	4
.nv.constant0._Z10vectorMeanPKfPfi:
	.zero		916


//--------------------- SYMBOLS --------------------------

	.type		.nv.reservedSmem.offset0,@object
	.size		.nv.reservedSmem.offset0,0x4
